	.target	sm_90a

	.elftype	@"ET_EXEC"


//--------------------- .note.nv.tkinfo           --------------------------
	.section	.note.nv.tkinfo,"",@"SHT_NOTE"
	.sectionflags	@"SHF_NOTE_NV_TKINFO"
	.tkinfo
        /*0018*/ 	.word	0x00000002
        /*0030*/ 	.string	""
        /*0030*/ 	.string	"ptxas"
        /*0030*/ 	.string	"Cuda compilation tools, release 13.0, V13.0.88"
        /*0030*/ 	.string	"Build cuda_13.0.r13.0/compiler.36424714_0"
        /*0030*/ 	.string	"-arch sm_90a -m 64 "



//--------------------- .note.nv.cuinfo           --------------------------
	.section	.note.nv.cuinfo,"",@"SHT_NOTE"
	.sectionflags	@"SHF_NOTE_NV_CUINFO"
        /*0018*/ 	.short	0x0002
        /*001a*/ 	.short	0x005a
        /*001c*/ 	.short	0x0082
	.zero		2


//--------------------- .nv.info                  --------------------------
	.section	.nv.info,"",@"SHT_CUDA_INFO"
	.align	4


	//----- nvinfo : EIATTR_REGCOUNT
	.align		4
        /*0000*/ 	.byte	0x04, 0x2f
        /*0002*/ 	.short	(.L_15 - .L_14)
	.align		4
.L_14:
        /*0004*/ 	.word	index@(_ZN7cutlass13device_kernelINS_4gemm6kernel13GemmUniversalIN4cute5tupleIJiiiiEEENS1_10collective13CollectiveMmaINS1_34MainloopSm90TmaGmmaWarpSpecializedILi5ENS5_IJNS4_1CILi8EEENSA_ILi1EEESC_EEENS1_32KernelTmaWarpSpecializedPingpongEEENS5_IJNSA_ILi64EEENSA_ILi256EEESG_EEENS_10bfloat16_tENS5_IJlSC_lEEESJ_SK_NS4_8TiledMMAINS4_8MMA_AtomIJNS4_4SM904GMMA28MMA_64x256x16_F32BF16BF16_SSILNSO_5MajorE0ELSQ_0ELNSO_7ScaleInE1ELSR_1EEEEEENS4_6LayoutINS5_IJSC_SC_SC_EEENS5_IJNSA_ILi0EEESW_SW_EEEEENS5_IJNS4_10UnderscoreESZ_SZ_EEEEENS4_13SM90_TMA_LOADENS4_14ComposedLayoutINS4_7SwizzleILi3ELi4ELi3EEENS4_18smem_ptr_flag_bitsILi16EEENSU_INS5_IJSB_SG_EEENS5_IJSG_SC_EEEEEEEvNS4_8identityENS4_23SM90_TMA_LOAD_MULTICASTES1B_vS1C_EENS_8epilogue10collective6detail29Sm90TmaWarpSpecializedAdapterINS1G_15DefaultEpilogueISJ_SK_SK_NS1F_6thread17LinearCombinationISJ_Li1EffLNS1K_9ScaleType4KindE0ELNS_15FloatRoundStyleE2ESJ_EENS1_15EpilogueDefaultEEEEEvvEEEEvNT_6ParamsE)
        /*0008*/ 	.word	0x000000a8


	//----- nvinfo : EIATTR_FRAME_SIZE
	.align		4
.L_15:
        /*000c*/ 	.byte	0x04, 0x11
        /*000e*/ 	.short	(.L_17 - .L_16)
	.align		4
.L_16:
        /*0010*/ 	.word	index@(_ZN7cutlass13device_kernelINS_4gemm6kernel13GemmUniversalIN4cute5tupleIJiiiiEEENS1_10collective13CollectiveMmaINS1_34MainloopSm90TmaGmmaWarpSpecializedILi5ENS5_IJNS4_1CILi8EEENSA_ILi1EEESC_EEENS1_32KernelTmaWarpSpecializedPingpongEEENS5_IJNSA_ILi64EEENSA_ILi256EEESG_EEENS_10bfloat16_tENS5_IJlSC_lEEESJ_SK_NS4_8TiledMMAINS4_8MMA_AtomIJNS4_4SM904GMMA28MMA_64x256x16_F32BF16BF16_SSILNSO_5MajorE0ELSQ_0ELNSO_7ScaleInE1ELSR_1EEEEEENS4_6LayoutINS5_IJSC_SC_SC_EEENS5_IJNSA_ILi0EEESW_SW_EEEEENS5_IJNS4_10UnderscoreESZ_SZ_EEEEENS4_13SM90_TMA_LOADENS4_14ComposedLayoutINS4_7SwizzleILi3ELi4ELi3EEENS4_18smem_ptr_flag_bitsILi16EEENSU_INS5_IJSB_SG_EEENS5_IJSG_SC_EEEEEEEvNS4_8identityENS4_23SM90_TMA_LOAD_MULTICASTES1B_vS1C_EENS_8epilogue10collective6detail29Sm90TmaWarpSpecializedAdapterINS1G_15DefaultEpilogueISJ_SK_SK_NS1F_6thread17LinearCombinationISJ_Li1EffLNS1K_9ScaleType4KindE0ELNS_15FloatRoundStyleE2ESJ_EENS1_15EpilogueDefaultEEEEEvvEEEEvNT_6ParamsE)
        /*0014*/ 	.word	0x00000008


	//----- nvinfo : EIATTR_MIN_STACK_SIZE
	.align		4
.L_17:
        /*0018*/ 	.byte	0x04, 0x12
        /*001a*/ 	.short	(.L_19 - .L_18)
	.align		4
.L_18:
        /*001c*/ 	.word	index@(_ZN7cutlass13device_kernelINS_4gemm6kernel13GemmUniversalIN4cute5tupleIJiiiiEEENS1_10collective13CollectiveMmaINS1_34MainloopSm90TmaGmmaWarpSpecializedILi5ENS5_IJNS4_1CILi8EEENSA_ILi1EEESC_EEENS1_32KernelTmaWarpSpecializedPingpongEEENS5_IJNSA_ILi64EEENSA_ILi256EEESG_EEENS_10bfloat16_tENS5_IJlSC_lEEESJ_SK_NS4_8TiledMMAINS4_8MMA_AtomIJNS4_4SM904GMMA28MMA_64x256x16_F32BF16BF16_SSILNSO_5MajorE0ELSQ_0ELNSO_7ScaleInE1ELSR_1EEEEEENS4_6LayoutINS5_IJSC_SC_SC_EEENS5_IJNSA_ILi0EEESW_SW_EEEEENS5_IJNS4_10UnderscoreESZ_SZ_EEEEENS4_13SM90_TMA_LOADENS4_14ComposedLayoutINS4_7SwizzleILi3ELi4ELi3EEENS4_18smem_ptr_flag_bitsILi16EEENSU_INS5_IJSB_SG_EEENS5_IJSG_SC_EEEEEEEvNS4_8identityENS4_23SM90_TMA_LOAD_MULTICASTES1B_vS1C_EENS_8epilogue10collective6detail29Sm90TmaWarpSpecializedAdapterINS1G_15DefaultEpilogueISJ_SK_SK_NS1F_6thread17LinearCombinationISJ_Li1EffLNS1K_9ScaleType4KindE0ELNS_15FloatRoundStyleE2ESJ_EENS1_15EpilogueDefaultEEEEEvvEEEEvNT_6ParamsE)
        /*0020*/ 	.word	0x00000008
.L_19:


//--------------------- .nv.compat                --------------------------
	.section	.nv.compat,"",@"SHT_CUDA_COMPAT_INFO"
	.align	4
        /*0000*/ 	.byte	0x02, 0x09, 0x01, 0x00, 0x02, 0x02, 0x04, 0x00, 0x02, 0x05, 0x05, 0x00, 0x03, 0x07, 0x01, 0x01
        /*0010*/ 	.byte	0x02, 0x03, 0x01, 0x00, 0x02, 0x06, 0x01, 0x00, 0x04, 0x0b, 0x08, 0x00, 0x00, 0x00, 0x00, 0x00
        /*0020*/ 	.byte	0x00, 0x00, 0x00, 0x00


//--------------------- .nv.info._ZN7cutlass13device_kernelINS_4gemm6kernel13GemmUniversalIN4cute5tupleIJiiiiEEENS1_10collective13CollectiveMmaINS1_34MainloopSm90TmaGmmaWarpSpecializedILi5ENS5_IJNS4_1CILi8EEENSA_ILi1EEESC_EEENS1_32KernelTmaWarpSpecializedPingpongEEENS5_IJNSA_ILi64EEENSA_ILi256EEESG_EEENS_10bfloat16_tENS5_IJlSC_lEEESJ_SK_NS4_8TiledMMAINS4_8MMA_AtomIJNS4_4SM904GMMA28MMA_64x256x16_F32BF16BF16_SSILNSO_5MajorE0ELSQ_0ELNSO_7ScaleInE1ELSR_1EEEEEENS4_6LayoutINS5_IJSC_SC_SC_EEENS5_IJNSA_ILi0EEESW_SW_EEEEENS5_IJNS4_10UnderscoreESZ_SZ_EEEEENS4_13SM90_TMA_LOADENS4_14ComposedLayoutINS4_7SwizzleILi3ELi4ELi3EEENS4_18smem_ptr_flag_bitsILi16EEENSU_INS5_IJSB_SG_EEENS5_IJSG_SC_EEEEEEEvNS4_8identityENS4_23SM90_TMA_LOAD_MULTICASTES1B_vS1C_EENS_8epilogue10collective6detail29Sm90TmaWarpSpecializedAdapterINS1G_15DefaultEpilogueISJ_SK_SK_NS1F_6thread17LinearCombinationISJ_Li1EffLNS1K_9ScaleType4KindE0ELNS_15FloatRoundStyleE2ESJ_EENS1_15EpilogueDefaultEEEEEvvEEEEvNT_6ParamsE --------------------------
	.section	.nv.info._ZN7cutlass13device_kernelINS_4gemm6kernel13GemmUniversalIN4cute5tupleIJiiiiEEENS1_10collective13CollectiveMmaINS1_34MainloopSm90TmaGmmaWarpSpecializedILi5ENS5_IJNS4_1CILi8EEENSA_ILi1EEESC_EEENS1_32KernelTmaWarpSpecializedPingpongEEENS5_IJNSA_ILi64EEENSA_ILi256EEESG_EEENS_10bfloat16_tENS5_IJlSC_lEEESJ_SK_NS4_8TiledMMAINS4_8MMA_AtomIJNS4_4SM904GMMA28MMA_64x256x16_F32BF16BF16_SSILNSO_5MajorE0ELSQ_0ELNSO_7ScaleInE1ELSR_1EEEEEENS4_6LayoutINS5_IJSC_SC_SC_EEENS5_IJNSA_ILi0EEESW_SW_EEEEENS5_IJNS4_10UnderscoreESZ_SZ_EEEEENS4_13SM90_TMA_LOADENS4_14ComposedLayoutINS4_7SwizzleILi3ELi4ELi3EEENS4_18smem_ptr_flag_bitsILi16EEENSU_INS5_IJSB_SG_EEENS5_IJSG_SC_EEEEEEEvNS4_8identityENS4_23SM90_TMA_LOAD_MULTICASTES1B_vS1C_EENS_8epilogue10collective6detail29Sm90TmaWarpSpecializedAdapterINS1G_15DefaultEpilogueISJ_SK_SK_NS1F_6thread17LinearCombinationISJ_Li1EffLNS1K_9ScaleType4KindE0ELNS_15FloatRoundStyleE2ESJ_EENS1_15EpilogueDefaultEEEEEvvEEEEvNT_6ParamsE,"",@"SHT_CUDA_INFO"
	.sectionflags	@""
	.align	4


	//----- nvinfo : EIATTR_CUDA_API_VERSION
	.align		4
        /*0000*/ 	.byte	0x04, 0x37
        /*0002*/ 	.short	(.L_21 - .L_20)
.L_20:
        /*0004*/ 	.word	0x00000082


	//----- nvinfo : EIATTR_KPARAM_INFO
	.align		4
.L_21:
        /*0008*/ 	.byte	0x04, 0x17
        /*000a*/ 	.short	(.L_23 - .L_22)
.L_22:
        /*000c*/ 	.word	0x00000000
        /*0010*/ 	.short	0x0000
        /*0012*/ 	.short	0x0070
        /*0014*/ 	.byte	0x00, 0xf0, 0x01, 0x10


	//----- nvinfo : EIATTR_SPARSE_MMA_MASK
	.align		4
.L_23:
        /*0018*/ 	.byte	0x03, 0x50
        /*001a*/ 	.short	0x0000


	//----- nvinfo : EIATTR_MAXREG_COUNT
	.align		4
        /*001c*/ 	.byte	0x03, 0x1b
        /*001e*/ 	.short	0x00a8


	//----- nvinfo : EIATTR_NUM_BARRIERS
	.align		4
        /*0020*/ 	.byte	0x02, 0x4c
        /*0022*/ 	.byte	0x01
	.zero		1


	//----- nvinfo : EIATTR_EXTERNS
	.align		4
        /*0024*/ 	.byte	0x04, 0x0f
        /*0026*/ 	.short	(.L_25 - .L_24)


	//   ....[0]....
	.align		4
.L_24:
        /*0028*/ 	.word	index@(__assertfail)


	//----- nvinfo : EIATTR_ANNOTATIONS
	.align		4
.L_25:
        /*002c*/ 	.byte	0x04, 0x55
        /*002e*/ 	.short	(.L_27 - .L_26)


	//   ....[0]....
.L_26:
        /*0030*/ 	.word	0x00000001
        /*0034*/ 	.byte	0xd0, 0x0d, 0x00, 0x00, 0x01, 0x00, 0x00, 0x00, 0x70, 0x9f, 0x00, 0x00, 0x01, 0x00, 0x00, 0x00
        /*0044*/ 	.byte	0xf0, 0xab, 0x00, 0x00


	//----- nvinfo : EIATTR_MERCURY_ISA_VERSION
	.align		4
.L_27:
        /*0048*/ 	.byte	0x03, 0x5f
        /*004a*/ 	.short	0x0101


	//----- nvinfo : EIATTR_INT_WARP_WIDE_INSTR_OFFSETS
	.align		4
        /*004c*/ 	.byte	0x04, 0x31
        /*004e*/ 	.short	(.L_29 - .L_28)


	//   ....[0]....
.L_28:
        /*0050*/ 	.word	0x00000590


	//   ....[1]....
        /*0054*/ 	.word	0x000005b0


	//   ....[2]....
        /*0058*/ 	.word	0x000005d0


	//   ....[3]....
        /*005c*/ 	.word	0x00000710


	//   ....[4]....
        /*0060*/ 	.word	0x00000720


	//   ....[5]....
        /*0064*/ 	.word	0x00000730


	//   ....[6]....
        /*0068*/ 	.word	0x000007c0


	//   ....[7]....
        /*006c*/ 	.word	0x00000810


	//   ....[8]....
        /*0070*/ 	.word	0x000020a0


	//----- nvinfo : EIATTR_COOP_GROUP_MASK_REGIDS
	.align		4
.L_29:
        /*0074*/ 	.byte	0x04, 0x29
        /*0076*/ 	.short	(.L_31 - .L_30)


	//   ....[0]....
.L_30:
        /*0078*/ 	.word	0xffffffff


	//   ....[1]....
        /*007c*/ 	.word	0xffffffff


	//   ....[2]....
        /*0080*/ 	.word	0xffffffff


	//   ....[3]....
        /*0084*/ 	.word	0xffffffff


	//   ....[4]....
        /*0088*/ 	.word	0xffffffff


	//   ....[5]....
        /*008c*/ 	.word	0xffffffff


	//   ....[6]....
        /*0090*/ 	.word	0xffffffff


	//----- nvinfo : EIATTR_COOP_GROUP_INSTR_OFFSETS
	.align		4
.L_31:
        /*0094*/ 	.byte	0x04, 0x28
        /*0096*/ 	.short	(.L_33 - .L_32)


	//   ....[0]....
.L_32:
        /*0098*/ 	.word	0x00000070


	//   ....[1]....
        /*009c*/ 	.word	0x00000080


	//   ....[2]....
        /*00a0*/ 	.word	0x00000140


	//   ....[3]....
        /*00a4*/ 	.word	0x00000340


	//   ....[4]....
        /*00a8*/ 	.word	0x00000380


	//   ....[5]....
        /*00ac*/ 	.word	0x00000750


	//   ....[6]....
        /*00b0*/ 	.word	0x00000970


	//----- nvinfo : EIATTR_REG_RECONFIG
	.align		4
.L_33:
        /*00b4*/ 	.byte	0x01, 0x54
	.zero		2


	//----- nvinfo : EIATTR_SYSCALL_OFFSETS
	.align		4
        /*00b8*/ 	.byte	0x04, 0x46
        /*00ba*/ 	.short	(.L_35 - .L_34)


	//   ....[0]....
.L_34:
        /*00bc*/ 	.word	0x00001800


	//----- nvinfo : EIATTR_MBARRIER_INSTR_OFFSETS
	.align		4
.L_35:
        /*00c0*/ 	.byte	0x04, 0x39
        /*00c2*/ 	.short	(.L_37 - .L_36)


	//   ....[0]....
.L_36:
        /*00c4*/ 	.word	0x00000280
        /*00c8*/ 	.word	0x000000ff
        /*00cc*/ 	.word	0x00000000
        /*00d0*/ 	.short	0x0100
        /*00d2*/ 	.byte	0x08
	.zero		1


	//   ....[1]....
        /*00d4*/ 	.word	0x00000290
        /*00d8*/ 	.word	0x000000ff
        /*00dc*/ 	.word	0x00000028
        /*00e0*/ 	.short	0x0100
        /*00e2*/ 	.byte	0x08
	.zero		1


	//   ....[2]....
        /*00e4*/ 	.word	0x000002a0
        /*00e8*/ 	.word	0x000000ff
        /*00ec*/ 	.word	0x00000008
        /*00f0*/ 	.short	0x0100
        /*00f2*/ 	.byte	0x08
	.zero		1


	//   ....[3]....
        /*00f4*/ 	.word	0x000002b0
        /*00f8*/ 	.word	0x000000ff
        /*00fc*/ 	.word	0x00000030
        /*0100*/ 	.short	0x0100
        /*0102*/ 	.byte	0x08
	.zero		1


	//   ....[4]....
        /*0104*/ 	.word	0x000002c0
        /*0108*/ 	.word	0x000000ff
        /*010c*/ 	.word	0x00000010
        /*0110*/ 	.short	0x0100
        /*0112*/ 	.byte	0x08
	.zero		1


	//   ....[5]....
        /*0114*/ 	.word	0x000002d0
        /*0118*/ 	.word	0x000000ff
        /*011c*/ 	.word	0x00000038
        /*0120*/ 	.short	0x0100
        /*0122*/ 	.byte	0x08
	.zero		1


	//   ....[6]....
        /*0124*/ 	.word	0x000002e0
        /*0128*/ 	.word	0x000000ff
        /*012c*/ 	.word	0x00000018
        /*0130*/ 	.short	0x0100
        /*0132*/ 	.byte	0x08
	.zero		1


	//   ....[7]....
        /*0134*/ 	.word	0x000002f0
        /*0138*/ 	.word	0x000000ff
        /*013c*/ 	.word	0x00000040
        /*0140*/ 	.short	0x0100
        /*0142*/ 	.byte	0x08
	.zero		1


	//   ....[8]....
        /*0144*/ 	.word	0x00000300
        /*0148*/ 	.word	0x000000ff
        /*014c*/ 	.word	0x00000020
        /*0150*/ 	.short	0x0100
        /*0152*/ 	.byte	0x08
	.zero		1


	//   ....[9]....
        /*0154*/ 	.word	0x00000310
        /*0158*/ 	.word	0x000000ff
        /*015c*/ 	.word	0x00000048
        /*0160*/ 	.short	0x0100
        /*0162*/ 	.byte	0x08
	.zero		1


	//   ....[10]....
        /*0164*/ 	.word	0x00000850
        /*0168*/ 	.word	0x000000ff
        /*016c*/ 	.word	0x00000080
        /*0170*/ 	.short	0x0100
        /*0172*/ 	.byte	0x08
	.zero		1


	//   ....[11]....
        /*0174*/ 	.word	0x000008d0
        /*0178*/ 	.word	0x000000ff
        /*017c*/ 	.word	0x00000088
        /*0180*/ 	.short	0x0100
        /*0182*/ 	.byte	0x08
	.zero		1


	//   ....[12]....
        /*0184*/ 	.word	0x000008f0
        /*0188*/ 	.word	0x000000ff
        /*018c*/ 	.word	0x00000060
        /*0190*/ 	.short	0x0100
        /*0192*/ 	.byte	0x09
	.zero		1


	//   ....[13]....
        /*0194*/ 	.word	0x00000900
        /*0198*/ 	.word	0x000000ff
        /*019c*/ 	.word	0x00000068
        /*01a0*/ 	.short	0x0100
        /*01a2*/ 	.byte	0x09
	.zero		1


	//   ....[14]....
        /*01a4*/ 	.word	0x00000910
        /*01a8*/ 	.word	0x000000ff
        /*01ac*/ 	.word	0x00000070
        /*01b0*/ 	.short	0x0100
        /*01b2*/ 	.byte	0x09
	.zero		1


	//   ....[15]....
        /*01b4*/ 	.word	0x00000920
        /*01b8*/ 	.word	0x000000ff
        /*01bc*/ 	.word	0x00000078
        /*01c0*/ 	.short	0x0100
        /*01c2*/ 	.byte	0x09
	.zero		1


	//   ....[16]....
        /*01c4*/ 	.word	0x000016e0
        /*01c8*/ 	.word	0x0000009f
        /*01cc*/ 	.word	0x00000000
        /*01d0*/ 	.short	0x010a
        /*01d2*/ 	.byte	0x2a
	.zero		1


	//   ....[17]....
        /*01d4*/ 	.word	0x00001880
        /*01d8*/ 	.word	0x00000003
        /*01dc*/ 	.word	0x00000000
        /*01e0*/ 	.short	0x010a
        /*01e2*/ 	.byte	0x3f
	.zero		1


	//   ....[18]....
        /*01e4*/ 	.word	0x000018e0
        /*01e8*/ 	.word	0x00000003
        /*01ec*/ 	.word	0x00000000
        /*01f0*/ 	.short	0x010a
        /*01f2*/ 	.byte	0x3f
	.zero		1


	//   ....[19]....
        /*01f4*/ 	.word	0x00001c70
        /*01f8*/ 	.word	0x000000ff
        /*01fc*/ 	.word	0x00000000
        /*0200*/ 	.short	0x010a
        /*0202*/ 	.byte	0x04
	.zero		1


	//   ....[20]....
        /*0204*/ 	.word	0x00001cb0
        /*0208*/ 	.word	0x000000ff
        /*020c*/ 	.word	0x00000000
        /*0210*/ 	.short	0x010a
        /*0212*/ 	.byte	0x04
	.zero		1


	//   ....[21]....
        /*0214*/ 	.word	0x00001f40
        /*0218*/ 	.word	0x00000005
        /*021c*/ 	.word	0x00000000
        /*0220*/ 	.short	0x0101
        /*0222*/ 	.byte	0x3f
	.zero		1


	//   ....[22]....
        /*0224*/ 	.word	0x00002040
        /*0228*/ 	.word	0x000000a0
        /*022c*/ 	.word	0x00000000
        /*0230*/ 	.short	0x0101
        /*0232*/ 	.byte	0x2d
	.zero		1


	//   ....[23]....
        /*0234*/ 	.word	0x00002140
        /*0238*/ 	.word	0x00000003
        /*023c*/ 	.word	0x00000000
        /*0240*/ 	.short	0x0101
        /*0242*/ 	.byte	0x3f
	.zero		1


	//   ....[24]....
        /*0244*/ 	.word	0x00002200
        /*0248*/ 	.word	0x0000009f
        /*024c*/ 	.word	0x00000010
        /*0250*/ 	.short	0x010a
        /*0252*/ 	.byte	0x2a
	.zero		1


	//   ....[25]....
        /*0254*/ 	.word	0x00009f90
        /*0258*/ 	.word	0x000000a2
        /*025c*/ 	.word	0x00000000
        /*0260*/ 	.short	0x0101
        /*0262*/ 	.byte	0x2d
	.zero		1


	//   ....[26]....
        /*0264*/ 	.word	0x0000a940
        /*0268*/ 	.word	0x0000000c
        /*026c*/ 	.word	0x00000028
        /*0270*/ 	.short	0x010a
        /*0272*/ 	.byte	0x3f
	.zero		1


	//   ....[27]....
        /*0274*/ 	.word	0x0000ad00
        /*0278*/ 	.word	0x00000004
        /*027c*/ 	.word	0x00000088
        /*0280*/ 	.short	0x0101
        /*0282*/ 	.byte	0x3f
	.zero		1


	//   ....[28]....
        /*0284*/ 	.word	0x0000b490
        /*0288*/ 	.word	0x00000007
        /*028c*/ 	.word	0x00000000
        /*0290*/ 	.short	0x010a
        /*0292*/ 	.byte	0x3f
	.zero		1


	//   ....[29]....
        /*0294*/ 	.word	0x0000b510
        /*0298*/ 	.word	0x00000009
        /*029c*/ 	.word	0x00000000
        /*02a0*/ 	.short	0x010a
        /*02a2*/ 	.byte	0x3f
	.zero		1


	//   ....[30]....
        /*02a4*/ 	.word	0x0000b5a0
        /*02a8*/ 	.word	0x00000006
        /*02ac*/ 	.word	0x00000000
        /*02b0*/ 	.short	0x010a
        /*02b2*/ 	.byte	0x3f
	.zero		1


	//   ....[31]....
        /*02b4*/ 	.word	0x0000b630
        /*02b8*/ 	.word	0x00000009
        /*02bc*/ 	.word	0x00000000
        /*02c0*/ 	.short	0x010a
        /*02c2*/ 	.byte	0x3f
	.zero		1


	//   ....[32]....
        /*02c4*/ 	.word	0x0000b6c0
        /*02c8*/ 	.word	0x00000003
        /*02cc*/ 	.word	0x00000000
        /*02d0*/ 	.short	0x010a
        /*02d2*/ 	.byte	0x3f
	.zero		1


	//   ....[33]....
        /*02d4*/ 	.word	0x0000b720
        /*02d8*/ 	.word	0x000000a1
        /*02dc*/ 	.word	0x00000000
        /*02e0*/ 	.short	0x010a
        /*02e2*/ 	.byte	0x3f
	.zero		1


	//   ....[34]....
        /*02e4*/ 	.word	0x0000b770
        /*02e8*/ 	.word	0x00000003
        /*02ec*/ 	.word	0x00000000
        /*02f0*/ 	.short	0x010a
        /*02f2*/ 	.byte	0x3f
	.zero		1


	//   ....[35]....
        /*02f4*/ 	.word	0x0000b7d0
        /*02f8*/ 	.word	0x00000005
        /*02fc*/ 	.word	0x00000000
        /*0300*/ 	.short	0x010a
        /*0302*/ 	.byte	0x3f
	.zero		1


	//   ....[36]....
        /*0304*/ 	.word	0x0000b820
        /*0308*/ 	.word	0x000000a1
        /*030c*/ 	.word	0x00000010
        /*0310*/ 	.short	0x010a
        /*0312*/ 	.byte	0x3f
	.zero		1


	//   ....[37]....
        /*0314*/ 	.word	0x0000b8f0
        /*0318*/ 	.word	0x0000000c
        /*031c*/ 	.word	0x00000028
        /*0320*/ 	.short	0x010a
        /*0322*/ 	.byte	0x3f
	.zero		1


	//   ....[38]....
        /*0324*/ 	.word	0x0000b9c0
        /*0328*/ 	.word	0x00000007
        /*032c*/ 	.word	0x00000000
        /*0330*/ 	.short	0x010a
        /*0332*/ 	.byte	0x3f
	.zero		1


	//   ....[39]....
        /*0334*/ 	.word	0x0000ba10
        /*0338*/ 	.word	0x00000009
        /*033c*/ 	.word	0x00000000
        /*0340*/ 	.short	0x010a
        /*0342*/ 	.byte	0x3f
	.zero		1


	//   ....[40]....
        /*0344*/ 	.word	0x0000ba60
        /*0348*/ 	.word	0x00000006
        /*034c*/ 	.word	0x00000000
        /*0350*/ 	.short	0x010a
        /*0352*/ 	.byte	0x3f
	.zero		1


	//   ....[41]....
        /*0354*/ 	.word	0x0000bab0
        /*0358*/ 	.word	0x00000009
        /*035c*/ 	.word	0x00000000
        /*0360*/ 	.short	0x010a
        /*0362*/ 	.byte	0x3f
	.zero		1


	//----- nvinfo : EIATTR_NUM_MBARRIERS
	.align		4
.L_37:
        /*0364*/ 	.byte	0x03, 0x38
        /*0366*/ 	.short	0x0010


	//----- nvinfo : EIATTR_EXIT_INSTR_OFFSETS
	.align		4
        /*0368*/ 	.byte	0x04, 0x1c
        /*036a*/ 	.short	(.L_39 - .L_38)


	//   ....[0]....
.L_38:
        /*036c*/ 	.word	0x00001410


	//   ....[1]....
        /*0370*/ 	.word	0x00001470


	//   ....[2]....
        /*0374*/ 	.word	0x0000a620


	//   ....[3]....
        /*0378*/ 	.word	0x0000a650


	//   ....[4]....
        /*037c*/ 	.word	0x0000b710


	//----- nvinfo : EIATTR_MAX_THREADS
	.align		4
.L_39:
        /*0380*/ 	.byte	0x04, 0x05
        /*0382*/ 	.short	(.L_41 - .L_40)
.L_40:
        /*0384*/ 	.word	0x00000180
        /*0388*/ 	.word	0x00000001
        /*038c*/ 	.word	0x00000001


	//----- nvinfo : EIATTR_CRS_STACK_SIZE
	.align		4
.L_41:
        /*0390*/ 	.byte	0x04, 0x1e
        /*0392*/ 	.short	(.L_43 - .L_42)
.L_42:
        /*0394*/ 	.word	0x00000000


	//----- nvinfo : EIATTR_CBANK_PARAM_SIZE
	.align		4
.L_43:
        /*0398*/ 	.byte	0x03, 0x19
        /*039a*/ 	.short	0x0470


	//----- nvinfo : EIATTR_PARAM_CBANK
	.align		4
        /*039c*/ 	.byte	0x04, 0x0a
        /*039e*/ 	.short	(.L_45 - .L_44)
	.align		4
.L_44:
        /*03a0*/ 	.word	index@(.nv.constant0._ZN7cutlass13device_kernelINS_4gemm6kernel13GemmUniversalIN4cute5tupleIJiiiiEEENS1_10collective13CollectiveMmaINS1_34MainloopSm90TmaGmmaWarpSpecializedILi5ENS5_IJNS4_1CILi8EEENSA_ILi1EEESC_EEENS1_32KernelTmaWarpSpecializedPingpongEEENS5_IJNSA_ILi64EEENSA_ILi256EEESG_EEENS_10bfloat16_tENS5_IJlSC_lEEESJ_SK_NS4_8TiledMMAINS4_8MMA_AtomIJNS4_4SM904GMMA28MMA_64x256x16_F32BF16BF16_SSILNSO_5MajorE0ELSQ_0ELNSO_7ScaleInE1ELSR_1EEEEEENS4_6LayoutINS5_IJSC_SC_SC_EEENS5_IJNSA_ILi0EEESW_SW_EEEEENS5_IJNS4_10UnderscoreESZ_SZ_EEEEENS4_13SM90_TMA_LOADENS4_14ComposedLayoutINS4_7SwizzleILi3ELi4ELi3EEENS4_18smem_ptr_flag_bitsILi16EEENSU_INS5_IJSB_SG_EEENS5_IJSG_SC_EEEEEEEvNS4_8identityENS4_23SM90_TMA_LOAD_MULTICASTES1B_vS1C_EENS_8epilogue10collective6detail29Sm90TmaWarpSpecializedAdapterINS1G_15DefaultEpilogueISJ_SK_SK_NS1F_6thread17LinearCombinationISJ_Li1EffLNS1K_9ScaleType4KindE0ELNS_15FloatRoundStyleE2ESJ_EENS1_15EpilogueDefaultEEEEEvvEEEEvNT_6ParamsE)
        /*03a4*/ 	.short	0x0210
        /*03a6*/ 	.short	0x0470


	//----- nvinfo : EIATTR_SW_WAR
	.align		4
.L_45:
        /*03a8*/ 	.byte	0x04, 0x36
        /*03aa*/ 	.short	(.L_47 - .L_46)
.L_46:
        /*03ac*/ 	.word	0x00000008
.L_47:


//--------------------- .nv.callgraph             --------------------------
	.section	.nv.callgraph,"",@"SHT_CUDA_CALLGRAPH"
	.align	4
	.sectionentsize	8
	.align		4
        /*0000*/ 	.word	0x00000000
	.align		4
        /*0004*/ 	.word	0xffffffff
	.align		4
        /*0008*/ 	.word	index@(_ZN7cutlass13device_kernelINS_4gemm6kernel13GemmUniversalIN4cute5tupleIJiiiiEEENS1_10collective13CollectiveMmaINS1_34MainloopSm90TmaGmmaWarpSpecializedILi5ENS5_IJNS4_1CILi8EEENSA_ILi1EEESC_EEENS1_32KernelTmaWarpSpecializedPingpongEEENS5_IJNSA_ILi64EEENSA_ILi256EEESG_EEENS_10bfloat16_tENS5_IJlSC_lEEESJ_SK_NS4_8TiledMMAINS4_8MMA_AtomIJNS4_4SM904GMMA28MMA_64x256x16_F32BF16BF16_SSILNSO_5MajorE0ELSQ_0ELNSO_7ScaleInE1ELSR_1EEEEEENS4_6LayoutINS5_IJSC_SC_SC_EEENS5_IJNSA_ILi0EEESW_SW_EEEEENS5_IJNS4_10UnderscoreESZ_SZ_EEEEENS4_13SM90_TMA_LOADENS4_14ComposedLayoutINS4_7SwizzleILi3ELi4ELi3EEENS4_18smem_ptr_flag_bitsILi16EEENSU_INS5_IJSB_SG_EEENS5_IJSG_SC_EEEEEEEvNS4_8identityENS4_23SM90_TMA_LOAD_MULTICASTES1B_vS1C_EENS_8epilogue10collective6detail29Sm90TmaWarpSpecializedAdapterINS1G_15DefaultEpilogueISJ_SK_SK_NS1F_6thread17LinearCombinationISJ_Li1EffLNS1K_9ScaleType4KindE0ELNS_15FloatRoundStyleE2ESJ_EENS1_15EpilogueDefaultEEEEEvvEEEEvNT_6ParamsE)
	.align		4
        /*000c*/ 	.word	index@(__assertfail)
	.align		4
        /*0010*/ 	.word	0x00000000
	.align		4
        /*0014*/ 	.word	0xfffffffe
	.align		4
        /*0018*/ 	.word	0x00000000
	.align		4
        /*001c*/ 	.word	0xfffffffd
	.align		4
        /*0020*/ 	.word	0x00000000
	.align		4
        /*0024*/ 	.word	0xfffffffc


//--------------------- .nv.constant4             --------------------------
	.section	.nv.constant4,"a",@progbits
	.align	8
	.align		8
.nv.constant4:
        /*0000*/ 	.dword	__assertfail
	.align		8
        /*0008*/ 	.dword	__unnamed_1
	.align		8
        /*0010*/ 	.dword	_ZN40_INTERNAL_f63161d2_4_k_cu_2d03f284_275934cuda3std3__45__cpo5beginE
	.align		8
        /*0018*/ 	.dword	_ZN40_INTERNAL_f63161d2_4_k_cu_2d03f284_275934cuda3std3__45__cpo3endE
	.align		8
        /*0020*/ 	.dword	_ZN40_INTERNAL_f63161d2_4_k_cu_2d03f284_275934cuda3std3__45__cpo6cbeginE
	.align		8
        /*0028*/ 	.dword	_ZN40_INTERNAL_f63161d2_4_k_cu_2d03f284_275934cuda3std3__45__cpo4cendE
	.align		8
        /*0030*/ 	.dword	_ZN40_INTERNAL_f63161d2_4_k_cu_2d03f284_275934cuda3std3__442_GLOBAL__N__f63161d2_4_k_cu_2d03f284_275936ignoreE
	.align		8
        /*0038*/ 	.dword	_ZN40_INTERNAL_f63161d2_4_k_cu_2d03f284_275934cuda3std3__419piecewise_constructE
	.align		8
        /*0040*/ 	.dword	_ZN40_INTERNAL_f63161d2_4_k_cu_2d03f284_275934cuda3std3__48in_placeE
	.align		8
        /*0048*/ 	.dword	_ZN40_INTERNAL_f63161d2_4_k_cu_2d03f284_275934cuda3std6ranges3__45__cpo4swapE
	.align		8
        /*0050*/ 	.dword	_ZN40_INTERNAL_f63161d2_4_k_cu_2d03f284_275934cuda3std6ranges3__45__cpo9iter_moveE
	.align		8
        /*0058*/ 	.dword	_ZN40_INTERNAL_f63161d2_4_k_cu_2d03f284_275934cute7productE
	.align		8
        /*0060*/ 	.dword	_ZN40_INTERNAL_f63161d2_4_k_cu_2d03f284_275934cute1_E
	.align		8
        /*0068*/ 	.dword	$str$22
	.align		8
        /*0070*/ 	.dword	$str$23


//--------------------- .text._ZN7cutlass13device_kernelINS_4gemm6kernel13GemmUniversalIN4cute5tupleIJiiiiEEENS1_10collective13CollectiveMmaINS1_34MainloopSm90TmaGmmaWarpSpecializedILi5ENS5_IJNS4_1CILi8EEENSA_ILi1EEESC_EEENS1_32KernelTmaWarpSpecializedPingpongEEENS5_IJNSA_ILi64EEENSA_ILi256EEESG_EEENS_10bfloat16_tENS5_IJlSC_lEEESJ_SK_NS4_8TiledMMAINS4_8MMA_AtomIJNS4_4SM904GMMA28MMA_64x256x16_F32BF16BF16_SSILNSO_5MajorE0ELSQ_0ELNSO_7ScaleInE1ELSR_1EEEEEENS4_6LayoutINS5_IJSC_SC_SC_EEENS5_IJNSA_ILi0EEESW_SW_EEEEENS5_IJNS4_10UnderscoreESZ_SZ_EEEEENS4_13SM90_TMA_LOADENS4_14ComposedLayoutINS4_7SwizzleILi3ELi4ELi3EEENS4_18smem_ptr_flag_bitsILi16EEENSU_INS5_IJSB_SG_EEENS5_IJSG_SC_EEEEEEEvNS4_8identityENS4_23SM90_TMA_LOAD_MULTICASTES1B_vS1C_EENS_8epilogue10collective6detail29Sm90TmaWarpSpecializedAdapterINS1G_15DefaultEpilogueISJ_SK_SK_NS1F_6thread17LinearCombinationISJ_Li1EffLNS1K_9ScaleType4KindE0ELNS_15FloatRoundStyleE2ESJ_EENS1_15EpilogueDefaultEEEEEvvEEEEvNT_6ParamsE --------------------------
	.section	.text._ZN7cutlass13device_kernelINS_4gemm6kernel13GemmUniversalIN4cute5tupleIJiiiiEEENS1_10collective13CollectiveMmaINS1_34MainloopSm90TmaGmmaWarpSpecializedILi5ENS5_IJNS4_1CILi8EEENSA_ILi1EEESC_EEENS1_32KernelTmaWarpSpecializedPingpongEEENS5_IJNSA_ILi64EEENSA_ILi256EEESG_EEENS_10bfloat16_tENS5_IJlSC_lEEESJ_SK_NS4_8TiledMMAINS4_8MMA_AtomIJNS4_4SM904GMMA28MMA_64x256x16_F32BF16BF16_SSILNSO_5MajorE0ELSQ_0ELNSO_7ScaleInE1ELSR_1EEEEEENS4_6LayoutINS5_IJSC_SC_SC_EEENS5_IJNSA_ILi0EEESW_SW_EEEEENS5_IJNS4_10UnderscoreESZ_SZ_EEEEENS4_13SM90_TMA_LOADENS4_14ComposedLayoutINS4_7SwizzleILi3ELi4ELi3EEENS4_18smem_ptr_flag_bitsILi16EEENSU_INS5_IJSB_SG_EEENS5_IJSG_SC_EEEEEEEvNS4_8identityENS4_23SM90_TMA_LOAD_MULTICASTES1B_vS1C_EENS_8epilogue10collective6detail29Sm90TmaWarpSpecializedAdapterINS1G_15DefaultEpilogueISJ_SK_SK_NS1F_6thread17LinearCombinationISJ_Li1EffLNS1K_9ScaleType4KindE0ELNS_15FloatRoundStyleE2ESJ_EENS1_15EpilogueDefaultEEEEEvvEEEEvNT_6ParamsE,"ax",@progbits
	.align	128
.text._ZN7cutlass13device_kernelINS_4gemm6kernel13GemmUniversalIN4cute5tupleIJiiiiEEENS1_10collective13CollectiveMmaINS1_34MainloopSm90TmaGmmaWarpSpecializedILi5ENS5_IJNS4_1CILi8EEENSA_ILi1EEESC_EEENS1_32KernelTmaWarpSpecializedPingpongEEENS5_IJNSA_ILi64EEENSA_ILi256EEESG_EEENS_10bfloat16_tENS5_IJlSC_lEEESJ_SK_NS4_8TiledMMAINS4_8MMA_AtomIJNS4_4SM904GMMA28MMA_64x256x16_F32BF16BF16_SSILNSO_5MajorE0ELSQ_0ELNSO_7ScaleInE1ELSR_1EEEEEENS4_6LayoutINS5_IJSC_SC_SC_EEENS5_IJNSA_ILi0EEESW_SW_EEEEENS5_IJNS4_10UnderscoreESZ_SZ_EEEEENS4_13SM90_TMA_LOADENS4_14ComposedLayoutINS4_7SwizzleILi3ELi4ELi3EEENS4_18smem_ptr_flag_bitsILi16EEENSU_INS5_IJSB_SG_EEENS5_IJSG_SC_EEEEEEEvNS4_8identityENS4_23SM90_TMA_LOAD_MULTICASTES1B_vS1C_EENS_8epilogue10collective6detail29Sm90TmaWarpSpecializedAdapterINS1G_15DefaultEpilogueISJ_SK_SK_NS1F_6thread17LinearCombinationISJ_Li1EffLNS1K_9ScaleType4KindE0ELNS_15FloatRoundStyleE2ESJ_EENS1_15EpilogueDefaultEEEEEvvEEEEvNT_6ParamsE:
        .type           _ZN7cutlass13device_kernelINS_4gemm6kernel13GemmUniversalIN4cute5tupleIJiiiiEEENS1_10collective13CollectiveMmaINS1_34MainloopSm90TmaGmmaWarpSpecializedILi5ENS5_IJNS4_1CILi8EEENSA_ILi1EEESC_EEENS1_32KernelTmaWarpSpecializedPingpongEEENS5_IJNSA_ILi64EEENSA_ILi256EEESG_EEENS_10bfloat16_tENS5_IJlSC_lEEESJ_SK_NS4_8TiledMMAINS4_8MMA_AtomIJNS4_4SM904GMMA28MMA_64x256x16_F32BF16BF16_SSILNSO_5MajorE0ELSQ_0ELNSO_7ScaleInE1ELSR_1EEEEEENS4_6LayoutINS5_IJSC_SC_SC_EEENS5_IJNSA_ILi0EEESW_SW_EEEEENS5_IJNS4_10UnderscoreESZ_SZ_EEEEENS4_13SM90_TMA_LOADENS4_14ComposedLayoutINS4_7SwizzleILi3ELi4ELi3EEENS4_18smem_ptr_flag_bitsILi16EEENSU_INS5_IJSB_SG_EEENS5_IJSG_SC_EEEEEEEvNS4_8identityENS4_23SM90_TMA_LOAD_MULTICASTES1B_vS1C_EENS_8epilogue10collective6detail29Sm90TmaWarpSpecializedAdapterINS1G_15DefaultEpilogueISJ_SK_SK_NS1F_6thread17LinearCombinationISJ_Li1EffLNS1K_9ScaleType4KindE0ELNS_15FloatRoundStyleE2ESJ_EENS1_15EpilogueDefaultEEEEEvvEEEEvNT_6ParamsE,@function
        .size           _ZN7cutlass13device_kernelINS_4gemm6kernel13GemmUniversalIN4cute5tupleIJiiiiEEENS1_10collective13CollectiveMmaINS1_34MainloopSm90TmaGmmaWarpSpecializedILi5ENS5_IJNS4_1CILi8EEENSA_ILi1EEESC_EEENS1_32KernelTmaWarpSpecializedPingpongEEENS5_IJNSA_ILi64EEENSA_ILi256EEESG_EEENS_10bfloat16_tENS5_IJlSC_lEEESJ_SK_NS4_8TiledMMAINS4_8MMA_AtomIJNS4_4SM904GMMA28MMA_64x256x16_F32BF16BF16_SSILNSO_5MajorE0ELSQ_0ELNSO_7ScaleInE1ELSR_1EEEEEENS4_6LayoutINS5_IJSC_SC_SC_EEENS5_IJNSA_ILi0EEESW_SW_EEEEENS5_IJNS4_10UnderscoreESZ_SZ_EEEEENS4_13SM90_TMA_LOADENS4_14ComposedLayoutINS4_7SwizzleILi3ELi4ELi3EEENS4_18smem_ptr_flag_bitsILi16EEENSU_INS5_IJSB_SG_EEENS5_IJSG_SC_EEEEEEEvNS4_8identityENS4_23SM90_TMA_LOAD_MULTICASTES1B_vS1C_EENS_8epilogue10collective6detail29Sm90TmaWarpSpecializedAdapterINS1G_15DefaultEpilogueISJ_SK_SK_NS1F_6thread17LinearCombinationISJ_Li1EffLNS1K_9ScaleType4KindE0ELNS_15FloatRoundStyleE2ESJ_EENS1_15EpilogueDefaultEEEEEvvEEEEvNT_6ParamsE,(.L_x_331 - _ZN7cutlass13device_kernelINS_4gemm6kernel13GemmUniversalIN4cute5tupleIJiiiiEEENS1_10collective13CollectiveMmaINS1_34MainloopSm90TmaGmmaWarpSpecializedILi5ENS5_IJNS4_1CILi8EEENSA_ILi1EEESC_EEENS1_32KernelTmaWarpSpecializedPingpongEEENS5_IJNSA_ILi64EEENSA_ILi256EEESG_EEENS_10bfloat16_tENS5_IJlSC_lEEESJ_SK_NS4_8TiledMMAINS4_8MMA_AtomIJNS4_4SM904GMMA28MMA_64x256x16_F32BF16BF16_SSILNSO_5MajorE0ELSQ_0ELNSO_7ScaleInE1ELSR_1EEEEEENS4_6LayoutINS5_IJSC_SC_SC_EEENS5_IJNSA_ILi0EEESW_SW_EEEEENS5_IJNS4_10UnderscoreESZ_SZ_EEEEENS4_13SM90_TMA_LOADENS4_14ComposedLayoutINS4_7SwizzleILi3ELi4ELi3EEENS4_18smem_ptr_flag_bitsILi16EEENSU_INS5_IJSB_SG_EEENS5_IJSG_SC_EEEEEEEvNS4_8identityENS4_23SM90_TMA_LOAD_MULTICASTES1B_vS1C_EENS_8epilogue10collective6detail29Sm90TmaWarpSpecializedAdapterINS1G_15DefaultEpilogueISJ_SK_SK_NS1F_6thread17LinearCombinationISJ_Li1EffLNS1K_9ScaleType4KindE0ELNS_15FloatRoundStyleE2ESJ_EENS1_15EpilogueDefaultEEEEEvvEEEEvNT_6ParamsE)
        .other          _ZN7cutlass13device_kernelINS_4gemm6kernel13GemmUniversalIN4cute5tupleIJiiiiEEENS1_10collective13CollectiveMmaINS1_34MainloopSm90TmaGmmaWarpSpecializedILi5ENS5_IJNS4_1CILi8EEENSA_ILi1EEESC_EEENS1_32KernelTmaWarpSpecializedPingpongEEENS5_IJNSA_ILi64EEENSA_ILi256EEESG_EEENS_10bfloat16_tENS5_IJlSC_lEEESJ_SK_NS4_8TiledMMAINS4_8MMA_AtomIJNS4_4SM904GMMA28MMA_64x256x16_F32BF16BF16_SSILNSO_5MajorE0ELSQ_0ELNSO_7ScaleInE1ELSR_1EEEEEENS4_6LayoutINS5_IJSC_SC_SC_EEENS5_IJNSA_ILi0EEESW_SW_EEEEENS5_IJNS4_10UnderscoreESZ_SZ_EEEEENS4_13SM90_TMA_LOADENS4_14ComposedLayoutINS4_7SwizzleILi3ELi4ELi3EEENS4_18smem_ptr_flag_bitsILi16EEENSU_INS5_IJSB_SG_EEENS5_IJSG_SC_EEEEEEEvNS4_8identityENS4_23SM90_TMA_LOAD_MULTICASTES1B_vS1C_EENS_8epilogue10collective6detail29Sm90TmaWarpSpecializedAdapterINS1G_15DefaultEpilogueISJ_SK_SK_NS1F_6thread17LinearCombinationISJ_Li1EffLNS1K_9ScaleType4KindE0ELNS_15FloatRoundStyleE2ESJ_EENS1_15EpilogueDefaultEEEEEvvEEEEvNT_6ParamsE,@"STO_CUDA_ENTRY STV_DEFAULT"
_ZN7cutlass13device_kernelINS_4gemm6kernel13GemmUniversalIN4cute5tupleIJiiiiEEENS1_10collective13CollectiveMmaINS1_34MainloopSm90TmaGmmaWarpSpecializedILi5ENS5_IJNS4_1CILi8EEENSA_ILi1EEESC_EEENS1_32KernelTmaWarpSpecializedPingpongEEENS5_IJNSA_ILi64EEENSA_ILi256EEESG_EEENS_10bfloat16_tENS5_IJlSC_lEEESJ_SK_NS4_8TiledMMAINS4_8MMA_AtomIJNS4_4SM904GMMA28MMA_64x256x16_F32BF16BF16_SSILNSO_5MajorE0ELSQ_0ELNSO_7ScaleInE1ELSR_1EEEEEENS4_6LayoutINS5_IJSC_SC_SC_EEENS5_IJNSA_ILi0EEESW_SW_EEEEENS5_IJNS4_10UnderscoreESZ_SZ_EEEEENS4_13SM90_TMA_LOADENS4_14ComposedLayoutINS4_7SwizzleILi3ELi4ELi3EEENS4_18smem_ptr_flag_bitsILi16EEENSU_INS5_IJSB_SG_EEENS5_IJSG_SC_EEEEEEEvNS4_8identityENS4_23SM90_TMA_LOAD_MULTICASTES1B_vS1C_EENS_8epilogue10collective6detail29Sm90TmaWarpSpecializedAdapterINS1G_15DefaultEpilogueISJ_SK_SK_NS1F_6thread17LinearCombinationISJ_Li1EffLNS1K_9ScaleType4KindE0ELNS_15FloatRoundStyleE2ESJ_EENS1_15EpilogueDefaultEEEEEvvEEEEvNT_6ParamsE:
[----:B------:R-:W0:Y:S02]  /*0000*/  LDC R1, c[0x0][0x28] ;  /* 0x00000a00ff017b82 */ /* 0x000e240000000800 */
[----:B0-----:R-:W-:Y:S01]  /*0010*/  VIADD R1, R1, 0xfffffff8 ;  /* 0xfffffff801017836 */ /* 0x001fe20000000000 */
[----:B------:R-:W0:Y:S01]  /*0020*/  S2R R4, SR_TID.X ;  /* 0x0000000000047919 */ /* 0x000e220000002100 */
[----:B------:R-:W-:Y:S01]  /*0030*/  ELECT P0, URZ, PT ;  /* 0x00000000003f782f */ /* 0x000fe20003800000 */
[----:B------:R-:W-:Y:S01]  /*0040*/  BSSY B0, `(.L_x_0) ;  /* 0x000000f000007945 */ /* 0x000fe20003800000 */
[--C-:B0-----:R-:W-:Y:S02]  /*0050*/  SHF.R.U32.HI R2, RZ, 0x5, R4.reuse ;  /* 0x00000005ff027819 */ /* 0x101fe40000011604 */
[----:B------:R-:W-:-:S03]  /*0060*/  SHF.R.U32.HI R7, RZ, 0x7, R4 ;  /* 0x00000007ff077819 */ /* 0x000fc60000011604 */
[----:B------:R-:W0:Y:S04]  /*0070*/  SHFL.IDX PT, R5, R2, RZ, 0x1f ;  /* 0x00001fff02057589 */ /* 0x000e2800000e0000 */
[----:B------:R1:W2:Y:S01]  /*0080*/  SHFL.IDX PT, R10, R7, RZ, 0x1f ;  /* 0x00001fff070a7589 */ /* 0x0002a200000e0000 */
[----:B0-----:R-:W-:-:S13]  /*0090*/  ISETP.NE.OR P0, PT, R5, RZ, !P0 ;  /* 0x000000ff0500720c */ /* 0x001fda0004705670 */
[----:B-12---:R-:W-:Y:S05]  /*00a0*/  @P0 BRA `(.L_x_1) ;  /* 0x0000000000200947 */ /* 0x006fea0003800000 */
[----:B------:R-:W-:Y:S02]  /*00b0*/  ULDC.64 UR4, c[0x0][0x198] ;  /* 0x0000660000047ab9 */ /* 0x000fe40000000a00 */
[----:B------:R-:W-:Y:S02]  /*00c0*/  UIADD3 UR6, UP0, UR4, 0xf0, URZ ;  /* 0x000000f004067890 */ /* 0x000fe4000ff1e03f */
[----:B------:R-:W-:Y:S02]  /*00d0*/  UIADD3 UR4, UP1, UR4, 0x1f0, URZ ;  /* 0x000001f004047890 */ /* 0x000fe4000ff3e03f */
[----:B------:R-:W-:Y:S02]  /*00e0*/  UIADD3.X UR7, URZ, UR5, URZ, UP0, !UPT ;  /* 0x000000053f077290 */ /* 0x000fe400087fe43f */
[----:B------:R-:W-:-:S07]  /*00f0*/  UIADD3.X UR5, URZ, UR5, URZ, UP1, !UPT ;  /* 0x000000053f057290 */ /* 0x000fce0008ffe43f */
[----:B------:R0:W-:Y:S02]  /*0100*/  UTMACCTL.PF [UR6] ;  /* 0x00000000060079b9 */ /* 0x0001e40008040000 */
[----:B------:R0:W-:Y:S02]  /*0110*/  UTMACCTL.PF [UR4] ;  /* 0x00000000040079b9 */ /* 0x0001e40008040000 */
[----:B0-----:R-:W-:Y:S01]  /*0120*/  NOP ;  /* 0x0000000000007918 */ /* 0x001fe20000000000 */
.L_x_1:
[----:B------:R-:W-:Y:S05]  /*0130*/  BSYNC B0 ;  /* 0x0000000000007941 */ /* 0x000fea0003800000 */
.L_x_0:
[----:B------:R-:W0:Y:S01]  /*0140*/  SHFL.IDX PT, R8, R2, RZ, 0x1f ;  /* 0x00001fff02087589 */ /* 0x000e2200000e0000 */
[----:B------:R-:W-:-:S04]  /*0150*/  SHF.R.S32.HI R3, RZ, 0x1f, R4 ;  /* 0x0000001fff037819 */ /* 0x000fc80000011404 */
[----:B------:R-:W-:-:S04]  /*0160*/  LEA.HI R3, R3, R4, RZ, 0x7 ;  /* 0x0000000403037211 */ /* 0x000fc800078f38ff */
[----:B------:R-:W-:-:S05]  /*0170*/  LOP3.LUT R3, R3, 0xffffff80, RZ, 0xc0, !PT ;  /* 0xffffff8003037812 */ /* 0x000fca00078ec0ff */
[----:B------:R-:W-:Y:S01]  /*0180*/  IMAD.IADD R3, R4, 0x1, -R3 ;  /* 0x0000000104037824 */ /* 0x000fe200078e0a03 */
[----:B0-----:R-:W-:-:S13]  /*0190*/  ISETP.NE.AND P0, PT, R8, RZ, PT ;  /* 0x000000ff0800720c */ /* 0x001fda0003f05270 */
[----:B------:R-:W-:Y:S05]  /*01a0*/  @P0 BRA `(.L_x_2) ;  /* 0x0000000000600947 */ /* 0x000fea0003800000 */
[----:B------:R-:W0:Y:S01]  /*01b0*/  S2UR UR8, SR_CgaCtaId ;  /* 0x00000000000879c3 */ /* 0x000e220000008800 */
[----:B------:R-:W-:Y:S01]  /*01c0*/  UMOV UR4, 0x400 ;  /* 0x0000040000047882 */ /* 0x000fe20000000000 */
[----:B------:R-:W-:Y:S01]  /*01d0*/  UMOV UR5, 0x1 ;  /* 0x0000000100057882 */ /* 0x000fe20000000000 */
[----:B------:R-:W-:Y:S01]  /*01e0*/  UMOV UR6, 0x8 ;  /* 0x0000000800067882 */ /* 0x000fe20000000000 */
[----:B------:R-:W-:Y:S01]  /*01f0*/  ELECT P0, URZ, PT ;  /* 0x00000000003f782f */ /* 0x000fe20003800000 */
[----:B------:R-:W-:-:S04]  /*0200*/  UIADD3 UR6, -UR6, 0x100000, URZ ;  /* 0x0010000006067890 */ /* 0x000fc8000fffe13f */
[----:B------:R-:W-:Y:S02]  /*0210*/  USHF.L.U32 UR7, UR6, 0xb, URZ ;  /* 0x0000000b06077899 */ /* 0x000fe4000800063f */
[----:B------:R-:W-:Y:S02]  /*0220*/  USHF.L.U32 UR6, UR6, 0x1, URZ ;  /* 0x0000000106067899 */ /* 0x000fe4000800063f */
[----:B0-----:R-:W-:Y:S02]  /*0230*/  ULEA UR8, UR8, UR4, 0x18 ;  /* 0x0000000408087291 */ /* 0x001fe4000f8ec03f */
[----:B------:R-:W-:-:S04]  /*0240*/  UIADD3 UR4, -UR5, 0x100000, URZ ;  /* 0x0010000005047890 */ /* 0x000fc8000fffe13f */
[----:B------:R-:W-:Y:S02]  /*0250*/  USHF.L.U32 UR5, UR4, 0xb, URZ ;  /* 0x0000000b04057899 */ /* 0x000fe4000800063f */
[----:B------:R-:W-:Y:S01]  /*0260*/  USHF.L.U32 UR4, UR4, 0x1, URZ ;  /* 0x0000000104047899 */ /* 0x000fe2000800063f */
[----:B------:R-:W0:Y:S11]  /*0270*/  FENCE.VIEW.ASYNC.S ;  /* 0x00000000000073c6 */ /* 0x000e360000000000 */
[----:B0-----:R0:W1:Y:S01]  /*0280*/  SYNCS.EXCH.64 URZ, [UR8], UR4 ;  /* 0x00000004083f75b2 */ /* 0x0010620008000100 */
[----:B------:R0:W2:Y:S01]  /*0290*/  SYNCS.EXCH.64 URZ, [UR8+0x28], UR6 ;  /* 0x00002806083f75b2 */ /* 0x0000a20008000100 */
[----:B------:R0:W3:Y:S01]  /*02a0*/  SYNCS.EXCH.64 URZ, [UR8+0x8], UR4 ;  /* 0x00000804083f75b2 */ /* 0x0000e20008000100 */
[----:B------:R0:W4:Y:S01]  /*02b0*/  SYNCS.EXCH.64 URZ, [UR8+0x30], UR6 ;  /* 0x00003006083f75b2 */ /* 0x0001220008000100 */
[----:B------:R0:W0:Y:S01]  /*02c0*/  SYNCS.EXCH.64 URZ, [UR8+0x10], UR4 ;  /* 0x00001004083f75b2 */ /* 0x0000220008000100 */
[----:B------:R0:W0:Y:S01]  /*02d0*/  SYNCS.EXCH.64 URZ, [UR8+0x38], UR6 ;  /* 0x00003806083f75b2 */ /* 0x0000220008000100 */
[----:B------:R0:W0:Y:S01]  /*02e0*/  SYNCS.EXCH.64 URZ, [UR8+0x18], UR4 ;  /* 0x00001804083f75b2 */ /* 0x0000220008000100 */
[----:B------:R0:W0:Y:S01]  /*02f0*/  SYNCS.EXCH.64 URZ, [UR8+0x40], UR6 ;  /* 0x00004006083f75b2 */ /* 0x0000220008000100 */
[----:B------:R0:W0:Y:S01]  /*0300*/  SYNCS.EXCH.64 URZ, [UR8+0x20], UR4 ;  /* 0x00002004083f75b2 */ /* 0x0000220008000100 */
[----:B------:R0:W0:Y:S01]  /*0310*/  SYNCS.EXCH.64 URZ, [UR8+0x48], UR6 ;  /* 0x00004806083f75b2 */ /* 0x0000220008000100 */
[----:B------:R-:W-:Y:S01]  /*0320*/  NOP ;  /* 0x0000000000007918 */ /* 0x000fe20000000000 */
.L_x_2:
[----:B------:R-:W5:Y:S01]  /*0330*/  S2UR UR12, SR_CTAID.X ;  /* 0x00000000000c79c3 */ /* 0x000f620000002500 */
[----:B------:R-:W1:Y:S01]  /*0340*/  SHFL.IDX PT, R15, R2, RZ, 0x1f ;  /* 0x00001fff020f7589 */ /* 0x000e6200000e0000 */
[----:B------:R-:W-:Y:S02]  /*0350*/  SHF.R.S32.HI R0, RZ, 0x1f, R3 ;  /* 0x0000001fff007819 */ /* 0x000fe40000011403 */
[----:B------:R-:W-:Y:S02]  /*0360*/  ELECT P0, URZ, PT ;  /* 0x00000000003f782f */ /* 0x000fe40003800000 */
[----:B------:R-:W-:Y:S01]  /*0370*/  SHF.R.S32.HI R11, RZ, 0x1f, R8 ;  /* 0x0000001fff0b7819 */ /* 0x000fe20000011408 */
[----:B------:R5:W2:Y:S01]  /*0380*/  SHFL.IDX PT, R13, R2, RZ, 0x1f ;  /* 0x00001fff020d7589 */ /* 0x000aa200000e0000 */
[----:B------:R-:W-:Y:S02]  /*0390*/  LEA.HI R6, R0, R3, RZ, 0x3 ;  /* 0x0000000300067211 */ /* 0x000fe400078f18ff */
[----:B------:R-:W-:-:S02]  /*03a0*/  ELECT P1, URZ, PT ;  /* 0x00000000003f782f */ /* 0x000fc40003820000 */
[----:B------:R-:W-:Y:S01]  /*03b0*/  LEA.HI R11, R11, R8, RZ, 0x2 ;  /* 0x000000080b0b7211 */ /* 0x000fe200078f10ff */
[----:B0-----:R-:W-:Y:S01]  /*03c0*/  ULDC UR4, c[0x0][0x150] ;  /* 0x0000540000047ab9 */ /* 0x001fe20000000800 */
[--C-:B------:R-:W-:Y:S01]  /*03d0*/  SHF.R.S32.HI R9, RZ, 0x3, R6.reuse ;  /* 0x00000003ff097819 */ /* 0x100fe20000011406 */
[----:B------:R-:W0:Y:S01]  /*03e0*/  LDC R14, c[0x0][0x140] ;  /* 0x00005000ff0e7b82 */ /* 0x000e220000000800 */
[----:B------:R-:W-:Y:S01]  /*03f0*/  SHF.R.S32.HI R12, RZ, 0x1f, R6 ;  /* 0x0000001fff0c7819 */ /* 0x000fe20000011406 */
[----:B------:R-:W-:Y:S01]  /*0400*/  UMOV UR11, 0x80 ;  /* 0x00000080000b7882 */ /* 0x000fe20000000000 */
[----:B------:R-:W3:Y:S01]  /*0410*/  S2R R6, SR_CTAID.Y ;  /* 0x0000000000067919 */ /* 0x000ee20000002600 */
[----:B------:R-:W-:Y:S01]  /*0420*/  LOP3.LUT R11, R11, 0x3ffffffc, RZ, 0xc0, !PT ;  /* 0x3ffffffc0b0b7812 */ /* 0x000fe200078ec0ff */
[----:B------:R-:W-:Y:S01]  /*0430*/  NOP ;  /* 0x0000000000007918 */ /* 0x000fe20000000000 */
[----:B------:R-:W-:Y:S01]  /*0440*/  LEA.HI R12, R12, R9, RZ, 0x2 ;  /* 0x000000090c0c7211 */ /* 0x000fe200078f10ff */
[----:B------:R-:W-:Y:S01]  /*0450*/  NOP ;  /* 0x0000000000007918 */ /* 0x000fe20000000000 */
[----:B------:R-:W4:Y:S01]  /*0460*/  LDC R21, c[0x0][0x148] ;  /* 0x00005200ff157b82 */ /* 0x000f220000000800 */
[----:B------:R-:W-:Y:S01]  /*0470*/  IMAD.IADD R11, R8, 0x1, -R11 ;  /* 0x00000001080b7824 */ /* 0x000fe200078e0a0b */
[----:B------:R-:W-:Y:S01]  /*0480*/  LOP3.LUT R12, R12, 0xfffffffc, RZ, 0xc0, !PT ;  /* 0xfffffffc0c0c7812 */ /* 0x000fe200078ec0ff */
[C---:B------:R-:W-:Y:S01]  /*0490*/  VIADD R35, R10.reuse, 0xffffffff ;  /* 0xffffffff0a237836 */ /* 0x040fe20000000000 */
[----:B------:R-:W-:Y:S01]  /*04a0*/  ISETP.NE.AND P4, PT, R10, RZ, PT ;  /* 0x000000ff0a00720c */ /* 0x000fe20003f85270 */
[----:B------:R-:W-:Y:S01]  /*04b0*/  IMAD.MOV.U32 R153, RZ, RZ, 0x1 ;  /* 0x00000001ff997424 */ /* 0x000fe200078e00ff */
[----:B-----5:R-:W-:Y:S01]  /*04c0*/  I2FP.F32.U32 R2, UR12 ;  /* 0x0000000c00027c45 */ /* 0x020fe20008201000 */
[----:B------:R-:W-:Y:S01]  /*04d0*/  IMAD.IADD R12, R9, 0x1, -R12 ;  /* 0x00000001090c7824 */ /* 0x000fe200078e0a0c */
[----:B-1----:R-:W-:-:S02]  /*04e0*/  ISETP.NE.OR P0, PT, R15, RZ, !P0 ;  /* 0x000000ff0f00720c */ /* 0x002fc40004705670 */
[----:B--2---:R-:W-:Y:S01]  /*04f0*/  ISETP.NE.OR P1, PT, R13, RZ, !P1 ;  /* 0x000000ff0d00720c */ /* 0x004fe20004f25670 */
[----:B------:R-:W-:Y:S01]  /*0500*/  FMUL R8, R2, UR4 ;  /* 0x0000000402087c20 */ /* 0x000fe20008400000 */
[----:B------:R-:W-:Y:S01]  /*0510*/  IMAD R11, R11, 0x4, R12 ;  /* 0x000000040b0b7824 */ /* 0x000fe200078e020c */
[----:B------:R-:W-:Y:S01]  /*0520*/  ULDC UR4, c[0x0][0x154] ;  /* 0x0000550000047ab9 */ /* 0x000fe20000000800 */
[----:B------:R-:W1:Y:S01]  /*0530*/  LDC R12, c[0x0][0x144] ;  /* 0x00005100ff0c7b82 */ /* 0x000e620000000800 */
[----:B------:R-:W-:Y:S01]  /*0540*/  SHF.R.S32.HI R2, RZ, 0x1f, R5 ;  /* 0x0000001fff027819 */ /* 0x000fe20000011405 */
[C---:B------:R-:W-:Y:S01]  /*0550*/  IMAD.SHL.U32 R152, R11.reuse, 0x4, RZ ;  /* 0x000000040b987824 */ /* 0x040fe200078e00ff */
[----:B------:R-:W2:Y:S01]  /*0560*/  F2I.U32.TRUNC.NTZ R8, R8 ;  /* 0x0000000800087305 */ /* 0x000ea2000020f000 */
[----:B0-----:R-:W-:Y:S02]  /*0570*/  ISETP.EQ.U32.AND P2, PT, R14, 0x1, PT ;  /* 0x000000010e00780c */ /* 0x001fe40003f42070 */
[----:B------:R-:W-:Y:S01]  /*0580*/  LEA.HI R2, R2, R5, RZ, 0x2 ;  /* 0x0000000502027211 */ /* 0x000fe200078f10ff */
[----:B------:R-:W-:Y:S01]  /*0590*/  VOTEU.ALL UP0, P0 ;  /* 0x00000000003f7886 */ /* 0x000fe20000000000 */
[----:B------:R-:W-:Y:S01]  /*05a0*/  LOP3.LUT R152, R11, 0xc, R152, 0x78, !PT ;  /* 0x0000000c0b987812 */ /* 0x000fe200078e7898 */
[----:B------:R-:W-:Y:S01]  /*05b0*/  VOTEU.ALL UP1, P1 ;  /* 0x00000000003f7886 */ /* 0x000fe20000820000 */
[----:B------:R-:W-:Y:S01]  /*05c0*/  LOP3.LUT R2, R2, 0xfffffffc, RZ, 0xc0, !PT ;  /* 0xfffffffc02027812 */ /* 0x000fe200078ec0ff */
[----:B------:R-:W-:Y:S01]  /*05d0*/  VOTEU.ALL UP2, P1 ;  /* 0x00000000003f7886 */ /* 0x000fe20000840000 */
[----:B------:R-:W0:Y:S01]  /*05e0*/  @!UP0 S2UR UR7, SR_CgaCtaId ;  /* 0x00000000000789c3 */ /* 0x000e220000008800 */
[----:B------:R-:W-:Y:S01]  /*05f0*/  SHF.R.S32.HI R9, RZ, 0x1f, R152 ;  /* 0x0000001fff097819 */ /* 0x000fe20000011498 */
[----:B------:R-:W-:Y:S01]  /*0600*/  @!UP0 UMOV UR6, 0x400 ;  /* 0x0000040000068882 */ /* 0x000fe20000000000 */
[----:B---3--:R-:W-:Y:S01]  /*0610*/  I2FP.F32.U32 R11, R6 ;  /* 0x00000006000b7245 */ /* 0x008fe20000201000 */
[----:B------:R-:W-:Y:S01]  /*0620*/  IMAD.IADD R5, R5, 0x1, -R2 ;  /* 0x0000000105057824 */ /* 0x000fe200078e0a02 */
[----:B------:R-:W-:Y:S01]  /*0630*/  LEA.HI R9, R9, R152, RZ, 0x3 ;  /* 0x0000009809097211 */ /* 0x000fe200078f18ff */
[----:B--2---:R-:W-:Y:S01]  /*0640*/  IMAD.MOV R13, RZ, RZ, -R8 ;  /* 0x000000ffff0d7224 */ /* 0x004fe200078e0a08 */
[----:B------:R-:W-:Y:S01]  /*0650*/  @!UP1 UMOV UR9, 0x400 ;  /* 0x0000040000099882 */ /* 0x000fe20000000000 */
[----:B------:R-:W2:Y:S01]  /*0660*/  @!UP1 S2UR UR10, SR_CgaCtaId ;  /* 0x00000000000a99c3 */ /* 0x000ea20000008800 */
[----:B------:R-:W-:Y:S01]  /*0670*/  FMUL R8, R11, UR4 ;  /* 0x000000040b087c20 */ /* 0x000fe20008400000 */
[----:B------:R-:W-:Y:S01]  /*0680*/  LOP3.LUT R11, R9, 0xfffffff8, RZ, 0xc0, !PT ;  /* 0xfffffff8090b7812 */ /* 0x000fe200078ec0ff */
[----:B------:R-:W-:Y:S01]  /*0690*/  UMOV UR4, 0x20 ;  /* 0x0000002000047882 */ /* 0x000fe20000000000 */
[----:B-1----:R-:W-:Y:S01]  /*06a0*/  IMAD R20, R12, R13, UR12 ;  /* 0x0000000c0c147e24 */ /* 0x002fe2000f8e020d */
[----:B------:R-:W-:-:S04]  /*06b0*/  @!UP0 UIADD3 UR4, -UR4, 0x100000, URZ ;  /* 0x0010000004048890 */ /* 0x000fc8000fffe13f */
[----:B------:R-:W-:Y:S02]  /*06c0*/  @!UP0 USHF.L.U32 UR5, UR4, 0xb, URZ ;  /* 0x0000000b04058899 */ /* 0x000fe4000800063f */
[----:B------:R-:W-:Y:S01]  /*06d0*/  @!UP0 USHF.L.U32 UR4, UR4, 0x1, URZ ;  /* 0x0000000104048899 */ /* 0x000fe2000800063f */
[----:B------:R-:W-:Y:S01]  /*06e0*/  ISETP.GE.U32.AND P6, PT, R35, 0x2, PT ;  /* 0x000000022300780c */ /* 0x000fe20003fc6070 */
[----:B------:R-:W1:Y:S01]  /*06f0*/  F2I.U32.TRUNC.NTZ R8, R8 ;  /* 0x0000000800087305 */ /* 0x000e62000020f000 */
[----:B------:R-:W-:Y:S01]  /*0700*/  IMAD.IADD R11, R152, 0x1, -R11 ;  /* 0x00000001980b7824 */ /* 0x000fe200078e0a0b */
[----:B------:R-:W-:Y:S01]  /*0710*/  VOTEU.ALL UP3, P1 ;  /* 0x00000000003f7886 */ /* 0x000fe20000860000 */
[----:B------:R-:W-:Y:S01]  /*0720*/  VOTEU.ALL UP4, P1 ;  /* 0x00000000003f7886 */ /* 0x000fe20000880000 */
[----:B------:R-:W-:Y:S01]  /*0730*/  VOTEU.ALL UP5, P1 ;  /* 0x00000000003f7886 */ /* 0x000fe200008a0000 */
[----:B------:R-:W-:Y:S01]  /*0740*/  ISETP.NE.AND P1, PT, R5, 0x3, PT ;  /* 0x000000030500780c */ /* 0x000fe20003f25270 */
[----:B------:R3:W3:Y:S01]  /*0750*/  SHFL.IDX PT, R14, R7, RZ, 0x1f ;  /* 0x00001fff070e7589 */ /* 0x0006e200000e0000 */
[----:B------:R-:W-:Y:S01]  /*0760*/  ISETP.NE.AND P3, PT, R11, R20, PT ;  /* 0x000000140b00720c */ /* 0x000fe20003f65270 */
[----:B0-----:R-:W-:Y:S01]  /*0770*/  @!UP0 ULEA UR8, UR7, UR6, 0x18 ;  /* 0x0000000607088291 */ /* 0x001fe2000f8ec03f */
[----:B------:R-:W-:Y:S01]  /*0780*/  ISETP.EQ.OR P1, PT, R5, RZ, !P1 ;  /* 0x000000ff0500720c */ /* 0x000fe20004f22670 */
[----:B------:R-:W-:-:S04]  /*0790*/  @!UP1 UIADD3 UR6, -UR11, 0x100000, URZ ;  /* 0x001000000b069890 */ /* 0x000fc8000fffe13f */
[----:B------:R-:W-:Y:S02]  /*07a0*/  @!UP1 USHF.L.U32 UR7, UR6, 0xb, URZ ;  /* 0x0000000b06079899 */ /* 0x000fe4000800063f */
[----:B------:R-:W-:Y:S01]  /*07b0*/  @!UP1 USHF.L.U32 UR6, UR6, 0x1, URZ ;  /* 0x0000000106069899 */ /* 0x000fe2000800063f */
[----:B------:R-:W-:Y:S01]  /*07c0*/  VOTEU.ALL UP0, P0 ;  /* 0x00000000003f7886 */ /* 0x000fe20000000000 */
[----:B------:R-:W-:Y:S01]  /*07d0*/  ISETP.EQ.AND P1, PT, R10, RZ, P1 ;  /* 0x000000ff0a00720c */ /* 0x000fe20000f22270 */
[----:B-1----:R-:W-:Y:S01]  /*07e0*/  IMAD.MOV R24, RZ, RZ, -R8 ;  /* 0x000000ffff187224 */ /* 0x002fe200078e0a08 */
[----:B--2---:R-:W-:Y:S02]  /*07f0*/  @!UP1 ULEA UR9, UR10, UR9, 0x18 ;  /* 0x000000090a099291 */ /* 0x004fe4000f8ec03f */
[----:B------:R-:W-:Y:S01]  /*0800*/  SEL R16, RZ, 0x1, !P1 ;  /* 0x00000001ff107807 */ /* 0x000fe20004800000 */
[----:B------:R-:W-:Y:S01]  /*0810*/  VOTEU.ALL UP1, P0 ;  /* 0x00000000003f7886 */ /* 0x000fe20000020000 */
[----:B----4-:R-:W-:Y:S01]  /*0820*/  IMAD R2, R21, R24, R6 ;  /* 0x0000001815027224 */ /* 0x010fe200078e0206 */
[----:B------:R-:W-:Y:S01]  /*0830*/  @P3 SHF.R.S32.HI R9, RZ, 0x3, R9 ;  /* 0x00000003ff093819 */ /* 0x000fe20000011409 */
[----:B------:R-:W0:Y:S02]  /*0840*/  FENCE.VIEW.ASYNC.S ;  /* 0x00000000000073c6 */ /* 0x000e240000000000 */
[----:B0-----:R0:W1:Y:S01]  /*0850*/  @!UP0 SYNCS.EXCH.64 URZ, [UR8+0x80], UR4 ;  /* 0x00008004083f85b2 */ /* 0x0010620008000100 */
[----:B------:R-:W-:-:S02]  /*0860*/  LOP3.LUT P0, RZ, R3, 0x7, RZ, 0xc0, !PT ;  /* 0x0000000703ff7812 */ /* 0x000fc4000780c0ff */
[----:B------:R-:W-:Y:S02]  /*0870*/  @P3 ISETP.NE.AND P5, PT, R9, R2, PT ;  /* 0x000000020900320c */ /* 0x000fe40003fa5270 */
[----:B------:R-:W-:Y:S02]  /*0880*/  ISETP.LT.U32.AND P0, PT, R152, 0x8, !P0 ;  /* 0x000000089800780c */ /* 0x000fe40004701070 */
[----:B------:R-:W-:Y:S02]  /*0890*/  @P3 SEL R153, RZ, 0x1, P5 ;  /* 0x00000001ff993807 */ /* 0x000fe40002800000 */
[----:B------:R-:W-:Y:S02]  /*08a0*/  SEL R2, RZ, 0x1, !P0 ;  /* 0x00000001ff027807 */ /* 0x000fe40004000000 */
[----:B------:R-:W-:Y:S02]  /*08b0*/  SEL R16, R16, 0x2, P6 ;  /* 0x0000000210107807 */ /* 0x000fe40003000000 */
[----:B------:R-:W-:Y:S01]  /*08c0*/  LOP3.LUT R153, R153, R2, RZ, 0xc0, !PT ;  /* 0x0000000299997212 */ /* 0x000fe200078ec0ff */
[----:B------:R0:W2:Y:S01]  /*08d0*/  @!UP1 SYNCS.EXCH.64 URZ, [UR8+0x88], UR4 ;  /* 0x00008804083f95b2 */ /* 0x0000a20008000100 */
[----:B------:R-:W-:Y:S01]  /*08e0*/  NOP ;  /* 0x0000000000007918 */ /* 0x000fe20000000000 */
[----:B------:R0:W4:Y:S01]  /*08f0*/  @!UP2 SYNCS.EXCH.64 URZ, [UR9+0x60], UR6 ;  /* 0x00006006093fa5b2 */ /* 0x0001220008000100 */
[----:B------:R0:W0:Y:S01]  /*0900*/  @!UP3 SYNCS.EXCH.64 URZ, [UR9+0x68], UR6 ;  /* 0x00006806093fb5b2 */ /* 0x0000220008000100 */
[----:B------:R0:W0:Y:S01]  /*0910*/  @!UP4 SYNCS.EXCH.64 URZ, [UR9+0x70], UR6 ;  /* 0x00007006093fc5b2 */ /* 0x0000220008000100 */
[----:B------:R0:W0:Y:S01]  /*0920*/  @!UP5 SYNCS.EXCH.64 URZ, [UR9+0x78], UR6 ;  /* 0x00007806093fd5b2 */ /* 0x0000220008000100 */
[----:B------:R-:W-:Y:S01]  /*0930*/  NOP ;  /* 0x0000000000007918 */ /* 0x000fe20000000000 */
[----:B---3--:R-:W-:Y:S05]  /*0940*/  @!P2 BRA `(.L_x_3) ;  /* 0x000000000008a947 */ /* 0x008fea0003800000 */
[----:B012-4-:R-:W-:Y:S01]  /*0950*/  UCGABAR_ARV ;  /* 0x00000000000079c7 */ /* 0x017fe20008000000 */
[----:B------:R-:W-:Y:S05]  /*0960*/  BRA `(.L_x_4) ;  /* 0x0000000000047947 */ /* 0x000fea0003800000 */
.L_x_3:
[----:B012-4-:R-:W-:Y:S01]  /*0970*/  NOP ;  /* 0x0000000000007918 */ /* 0x017fe20000000000 */
.L_x_4:
[----:B------:R-:W-:Y:S01]  /*0980*/  ULDC.64 UR4, c[0x0][0x598] ;  /* 0x0001660000047ab9 */ /* 0x000fe20000000a00 */
[----:B------:R-:W-:Y:S01]  /*0990*/  ULDC.64 UR36, c[0x0][0x208] ;  /* 0x0000820000247ab9 */ /* 0x000fe20000000a00 */
[----:B------:R-:W-:-:S04]  /*09a0*/  ISETP.NE.U32.AND P0, PT, RZ, UR4, PT ;  /* 0x00000004ff007c0c */ /* 0x000fc8000bf05070 */
[----:B------:R-:W-:-:S13]  /*09b0*/  ISETP.NE.AND.EX P0, PT, RZ, UR5, PT, P0 ;  /* 0x00000005ff007c0c */ /* 0x000fda000bf05300 */
[----:B------:R-:W-:Y:S05]  /*09c0*/  @!P0 BRA `(.L_x_5) ;  /* 0x00000000001c8947 */ /* 0x000fea0003800000 */
[----:B------:R-:W0:Y:S02]  /*09d0*/  LDC.64 R8, c[0x0][0x598] ;  /* 0x00016600ff087b82 */ /* 0x000e240000000a00 */
[----:B0-----:R-:W2:Y:S02]  /*09e0*/  LDG.E.64 R8, desc[UR36][R8.64] ;  /* 0x0000002408087981 */ /* 0x001ea4000c1e1b00 */
[----:B--2---:R-:W-:-:S04]  /*09f0*/  ISETP.NE.U32.AND P0, PT, R8, RZ, PT ;  /* 0x000000ff0800720c */ /* 0x004fc80003f05070 */
[----:B------:R-:W-:-:S13]  /*0a00*/  ISETP.NE.AND.EX P0, PT, R9, RZ, PT, P0 ;  /* 0x000000ff0900720c */ /* 0x000fda0003f05300 */
[----:B------:R-:W-:Y:S05]  /*0a10*/  @!P0 BRA `(.L_x_5) ;  /* 0x0000000000088947 */ /* 0x000fea0003800000 */
[----:B------:R0:W5:Y:S01]  /*0a20*/  LD.E R154, desc[UR36][R8.64] ;  /* 0x00000024089a7980 */ /* 0x000162000c101900 */
[----:B------:R-:W-:Y:S05]  /*0a30*/  BRA `(.L_x_6) ;  /* 0x0000000000247947 */ /* 0x000fea0003800000 */
.L_x_5:
[----:B------:R-:W-:Y:S02]  /*0a40*/  ULDC.64 UR4, c[0x0][0x588] ;  /* 0x0001620000047ab9 */ /* 0x000fe40000000a00 */
[----:B------:R-:W-:-:S04]  /*0a50*/  ISETP.NE.U32.AND P0, PT, RZ, UR4, PT ;  /* 0x00000004ff007c0c */ /* 0x000fc8000bf05070 */
[----:B------:R-:W-:-:S13]  /*0a60*/  ISETP.NE.AND.EX P0, PT, RZ, UR5, PT, P0 ;  /* 0x00000005ff007c0c */ /* 0x000fda000bf05300 */
[----:B------:R-:W-:Y:S05]  /*0a70*/  @!P0 BRA `(.L_x_7) ;  /* 0x00000000000c8947 */ /* 0x000fea0003800000 */
[----:B------:R-:W0:Y:S02]  /*0a80*/  LDC.64 R154, c[0x0][0x588] ;  /* 0x00016200ff9a7b82 */ /* 0x000e240000000a00 */
[----:B0-----:R1:W5:Y:S01]  /*0a90*/  LDG.E R154, desc[UR36][R154.64] ;  /* 0x000000249a9a7981 */ /* 0x001362000c1e1900 */
[----:B------:R-:W-:Y:S05]  /*0aa0*/  BRA `(.L_x_6) ;  /* 0x0000000000087947 */ /* 0x000fea0003800000 */
.L_x_7:
[----:B------:R-:W-:Y:S02]  /*0ab0*/  ULDC UR4, c[0x0][0x580] ;  /* 0x0001600000047ab9 */ /* 0x000fe40000000800 */
[----:B------:R-:W-:-:S07]  /*0ac0*/  IMAD.U32 R154, RZ, RZ, UR4 ;  /* 0x00000004ff9a7e24 */ /* 0x000fce000f8e00ff */
.L_x_6:
[----:B------:R-:W-:Y:S02]  /*0ad0*/  ULDC.64 UR4, c[0x0][0x5a0] ;  /* 0x0001680000047ab9 */ /* 0x000fe40000000a00 */
[----:B------:R-:W-:-:S04]  /*0ae0*/  ISETP.NE.U32.AND P0, PT, RZ, UR4, PT ;  /* 0x00000004ff007c0c */ /* 0x000fc8000bf05070 */
[----:B------:R-:W-:-:S13]  /*0af0*/  ISETP.NE.AND.EX P0, PT, RZ, UR5, PT, P0 ;  /* 0x00000005ff007c0c */ /* 0x000fda000bf05300 */
[----:B------:R-:W-:Y:S05]  /*0b00*/  @!P0 BRA `(.L_x_8) ;  /* 0x00000000001c8947 */ /* 0x000fea0003800000 */
[----:B0-----:R-:W0:Y:S02]  /*0b10*/  LDC.64 R8, c[0x0][0x5a0] ;  /* 0x00016800ff087b82 */ /* 0x001e240000000a00 */
[----:B0-----:R-:W2:Y:S02]  /*0b20*/  LDG.E.64 R8, desc[UR36][R8.64] ;  /* 0x0000002408087981 */ /* 0x001ea4000c1e1b00 */
[----:B--2---:R-:W-:-:S04]  /*0b30*/  ISETP.NE.U32.AND P0, PT, R8, RZ, PT ;  /* 0x000000ff0800720c */ /* 0x004fc80003f05070 */
[----:B------:R-:W-:-:S13]  /*0b40*/  ISETP.NE.AND.EX P0, PT, R9, RZ, PT, P0 ;  /* 0x000000ff0900720c */ /* 0x000fda0003f05300 */
[----:B------:R-:W-:Y:S05]  /*0b50*/  @!P0 BRA `(.L_x_8) ;  /* 0x0000000000088947 */ /* 0x000fea0003800000 */
[----:B-1----:R0:W5:Y:S01]  /*0b60*/  LD.E R155, desc[UR36][R8.64] ;  /* 0x00000024089b7980 */ /* 0x002162000c101900 */
[----:B------:R-:W-:Y:S05]  /*0b70*/  BRA `(.L_x_9) ;  /* 0x0000000000247947 */ /* 0x000fea0003800000 */
.L_x_8:
[----:B------:R-:W-:Y:S02]  /*0b80*/  ULDC.64 UR4, c[0x0][0x590] ;  /* 0x0001640000047ab9 */ /* 0x000fe40000000a00 */
[----:B------:R-:W-:-:S04]  /*0b90*/  ISETP.NE.U32.AND P0, PT, RZ, UR4, PT ;  /* 0x00000004ff007c0c */ /* 0x000fc8000bf05070 */
[----:B------:R-:W-:-:S13]  /*0ba0*/  ISETP.NE.AND.EX P0, PT, RZ, UR5, PT, P0 ;  /* 0x00000005ff007c0c */ /* 0x000fda000bf05300 */
[----:B------:R-:W-:Y:S05]  /*0bb0*/  @!P0 BRA `(.L_x_10) ;  /* 0x00000000000c8947 */ /* 0x000fea0003800000 */
[----:B0-----:R-:W1:Y:S02]  /*0bc0*/  LDC.64 R8, c[0x0][0x590] ;  /* 0x00016400ff087b82 */ /* 0x001e640000000a00 */
[----:B-1----:R1:W5:Y:S01]  /*0bd0*/  LDG.E R155, desc[UR36][R8.64] ;  /* 0x00000024089b7981 */ /* 0x002362000c1e1900 */
[----:B------:R-:W-:Y:S05]  /*0be0*/  BRA `(.L_x_9) ;  /* 0x0000000000087947 */ /* 0x000fea0003800000 */
.L_x_10:
[----:B------:R-:W-:Y:S02]  /*0bf0*/  ULDC UR4, c[0x0][0x584] ;  /* 0x0001610000047ab9 */ /* 0x000fe40000000800 */
[----:B-1----:R-:W-:-:S07]  /*0c00*/  IMAD.U32 R155, RZ, RZ, UR4 ;  /* 0x00000004ff9b7e24 */ /* 0x002fce000f8e00ff */
.L_x_9:
[----:B------:R-:W2:Y:S01]  /*0c10*/  LDC R2, c[0x0][0x65c] ;  /* 0x00019700ff027b82 */ /* 0x000ea20000000800 */
[----:B------:R-:W-:Y:S01]  /*0c20*/  ULDC UR6, c[0x0][0x28c] ;  /* 0x0000a30000067ab9 */ /* 0x000fe20000000800 */
[----:B------:R-:W-:Y:S01]  /*0c30*/  ISETP.NE.AND P0, PT, R10, 0x2, PT ;  /* 0x000000020a00780c */ /* 0x000fe20003f05270 */
[----:B------:R-:W-:Y:S01]  /*0c40*/  UIADD3 UR6, UR6, 0x3f, URZ ;  /* 0x0000003f06067890 */ /* 0x000fe2000fffe03f */
[----:B01----:R-:W-:Y:S01]  /*0c50*/  IMAD.U32 R8, RZ, RZ, UR12 ;  /* 0x0000000cff087e24 */ /* 0x003fe2000f8e00ff */
[----:B------:R-:W-:Y:S01]  /*0c60*/  UMOV UR38, URZ ;  /* 0x0000003f00267c82 */ /* 0x000fe20008000000 */
[----:B------:R-:W-:Y:S01]  /*0c70*/  IMAD.MOV.U32 R9, RZ, RZ, RZ ;  /* 0x000000ffff097224 */ /* 0x000fe200078e00ff */
[----:B------:R-:W-:Y:S01]  /*0c80*/  USHF.R.S32.HI UR7, URZ, 0x1f, UR6 ;  /* 0x0000001f3f077899 */ /* 0x000fe20008011406 */
[----:B------:R-:W-:Y:S01]  /*0c90*/  UMOV UR39, URZ ;  /* 0x0000003f00277c82 */ /* 0x000fe20008000000 */
[----:B------:R-:W-:Y:S02]  /*0ca0*/  ULDC.64 UR8, c[0x0][0x650] ;  /* 0x0001940000087ab9 */ /* 0x000fe40000000a00 */
[----:B------:R-:W-:-:S04]  /*0cb0*/  ULEA.HI UR7, UR7, UR6, URZ, 0x6 ;  /* 0x0000000607077291 */ /* 0x000fc8000f8f303f */
[----:B------:R-:W-:Y:S01]  /*0cc0*/  USHF.R.S32.HI UR40, URZ, 0x6, UR7 ;  /* 0x000000063f287899 */ /* 0x000fe20008011407 */
[----:B--2---:R-:W-:-:S13]  /*0cd0*/  ISETP.NE.AND P1, PT, R2, 0x1, PT ;  /* 0x000000010200780c */ /* 0x004fda0003f25270 */
[----:B------:R-:W0:Y:S01]  /*0ce0*/  @P1 LDC R19, c[0x0][0x10] ;  /* 0x00000400ff131b82 */ /* 0x000e220000000800 */
[----:B------:R-:W-:Y:S02]  /*0cf0*/  @P1 IMAD.MOV.U32 R7, RZ, RZ, RZ ;  /* 0x000000ffff071224 */ /* 0x000fe400078e00ff */
[----:B------:R-:W-:-:S05]  /*0d00*/  @P1 IMAD.MOV.U32 R17, RZ, RZ, RZ ;  /* 0x000000ffff111224 */ /* 0x000fca00078e00ff */
[----:B------:R-:W1:Y:S01]  /*0d10*/  @!P1 LDC R11, c[0x0][0xc] ;  /* 0x00000300ff0b9b82 */ /* 0x000e620000000800 */
[----:B------:R-:W-:Y:S01]  /*0d20*/  ULDC UR4, c[0x0][0xc] ;  /* 0x0000030000047ab9 */ /* 0x000fe20000000800 */
[----:B------:R-:W-:Y:S02]  /*0d30*/  ULDC UR5, c[0x0][0x10] ;  /* 0x0000040000057ab9 */ /* 0x000fe40000000800 */
[----:B------:R-:W-:-:S04]  /*0d40*/  UIMAD.WIDE.U32 UR4, UR4, UR5, URZ ;  /* 0x00000005040472a5 */ /* 0x000fc8000f8e003f */
[----:B------:R-:W2:Y:S01]  /*0d50*/  LDC R2, c[0x0][0x14] ;  /* 0x00000500ff027b82 */ /* 0x000ea20000000800 */
[----:B0-----:R-:W-:-:S04]  /*0d60*/  @P1 IMAD.WIDE.U32 R18, R19, UR12, R6 ;  /* 0x0000000c13121c25 */ /* 0x001fc8000f8e0006 */
[----:B------:R-:W-:Y:S02]  /*0d70*/  @P1 IMAD.IADD R17, R19, 0x1, R17 ;  /* 0x0000000113111824 */ /* 0x000fe400078e0211 */
[----:B-1----:R-:W-:-:S04]  /*0d80*/  @!P1 IMAD.WIDE.U32 R8, R6, R11, R8 ;  /* 0x0000000b06089225 */ /* 0x002fc800078e0008 */
[----:B------:R-:W-:Y:S02]  /*0d90*/  @!P1 IMAD.MOV.U32 R18, RZ, RZ, R8 ;  /* 0x000000ffff129224 */ /* 0x000fe400078e0008 */
[----:B------:R-:W-:Y:S02]  /*0da0*/  @!P1 IMAD.MOV.U32 R17, RZ, RZ, R9 ;  /* 0x000000ffff119224 */ /* 0x000fe400078e0009 */
[----:B--2---:R-:W-:-:S04]  /*0db0*/  IMAD.WIDE.U32 R12, R2, UR4, RZ ;  /* 0x00000004020c7c25 */ /* 0x004fc8000f8e00ff */
[----:B------:R-:W-:Y:S01]  /*0dc0*/  IMAD R23, R2, UR5, RZ ;  /* 0x0000000502177c24 */ /* 0x000fe2000f8e02ff */
[----:B------:R0:W-:Y:S03]  /*0dd0*/  STL.64 [R1], R12 ;  /* 0x0000000c01007387 */ /* 0x0001e60000100a00 */
[----:B------:R-:W-:Y:S01]  /*0de0*/  IMAD.IADD R23, R13, 0x1, R23 ;  /* 0x000000010d177824 */ /* 0x000fe200078e0217 */
[----:B------:R-:W-:Y:S06]  /*0df0*/  @P0 BRA `(.L_x_11) ;  /* 0x0000000000200947 */ /* 0x000fec0003800000 */
[----:B------:R-:W-:Y:S01]  /*0e00*/  UISETP.GE.U32.AND UP0, UPT, UR40, 0x5, UPT ;  /* 0x000000052800788c */ /* 0x000fe2000bf06070 */
[----:B------:R-:W-:Y:S01]  /*0e10*/  IADD3 R18, P0, R18, R12, RZ ;  /* 0x0000000c12127210 */ /* 0x000fe20007f1e0ff */
[----:B------:R-:W-:Y:S01]  /*0e20*/  UIMAD.WIDE.U32 UR4, UR40, -0x33333333, URZ ;  /* 0xcccccccd280478a5 */ /* 0x000fe2000f8e003f */
[----:B------:R-:W-:-:S03]  /*0e30*/  UMOV UR39, URZ ;  /* 0x0000003f00277c82 */ /* 0x000fc60008000000 */
[----:B------:R-:W-:Y:S01]  /*0e40*/  USHF.R.U32.HI UR4, URZ, 0x2, UR5 ;  /* 0x000000023f047899 */ /* 0x000fe20008011605 */
[----:B------:R-:W-:-:S03]  /*0e50*/  IMAD.X R17, R23, 0x1, R17, P0 ;  /* 0x0000000117117824 */ /* 0x000fc600000e0611 */
[----:B------:R-:W-:Y:S02]  /*0e60*/  UIMAD UR38, UR4, -0x5, UR40 ;  /* 0xfffffffb042678a4 */ /* 0x000fe4000f8e0228 */
[----:B------:R-:W-:-:S12]  /*0e70*/  @UP0 ULOP3.LUT UR39, UR4, 0x1, URZ, 0xc0, !UPT ;  /* 0x0000000104270892 */ /* 0x000fd8000f8ec03f */
.L_x_11:
[----:B------:R-:W-:Y:S01]  /*0e80*/  ISETP.GE.U32.AND P0, PT, R18, UR8, PT ;  /* 0x0000000812007c0c */ /* 0x000fe2000bf06070 */
[----:B------:R-:W-:Y:S01]  /*0e90*/  IMAD.MOV.U32 R19, RZ, RZ, -0x1 ;  /* 0xffffffffff137424 */ /* 0x000fe200078e00ff */
[----:B------:R-:W-:Y:S01]  /*0ea0*/  PRMT R8, RZ, 0x7610, R8 ;  /* 0x00007610ff087816 */ /* 0x000fe20000000008 */
[----:B------:R-:W-:Y:S01]  /*0eb0*/  IMAD.MOV.U32 R22, RZ, RZ, -0x1 ;  /* 0xffffffffff167424 */ /* 0x000fe200078e00ff */
[----:B------:R-:W-:Y:S01]  /*0ec0*/  ISETP.GE.U32.AND.EX P0, PT, R17, UR9, PT, P0 ;  /* 0x0000000911007c0c */ /* 0x000fe2000bf06100 */
[----:B------:R-:W-:-:S12]  /*0ed0*/  IMAD.MOV.U32 R2, RZ, RZ, -0x1 ;  /* 0xffffffffff027424 */ /* 0x000fd800078e00ff */
[----:B------:R-:W-:Y:S05]  /*0ee0*/  @P0 BRA `(.L_x_12) ;  /* 0x00000004002c0947 */ /* 0x000fea0003800000 */
[----:B------:R-:W1:Y:S01]  /*0ef0*/  LDC.64 R26, c[0x0][0x628] ;  /* 0x00018a00ff1a7b82 */ /* 0x000e620000000a00 */
[----:B------:R-:W-:Y:S02]  /*0f00*/  IMAD.MOV.U32 R8, RZ, RZ, R18 ;  /* 0x000000ffff087224 */ /* 0x000fe400078e0012 */
[----:B------:R-:W-:-:S05]  /*0f10*/  IMAD.MOV.U32 R9, RZ, RZ, R17 ;  /* 0x000000ffff097224 */ /* 0x000fca00078e0011 */
[----:B------:R-:W2:Y:S08]  /*0f20*/  LDC R2, c[0x0][0x630] ;  /* 0x00018c00ff027b82 */ /* 0x000eb00000000800 */
[----:B------:R-:W3:Y:S01]  /*0f30*/  LDC.64 R28, c[0x0][0x620] ;  /* 0x00018800ff1c7b82 */ /* 0x000ee20000000a00 */
[----:B-1----:R-:W-:-:S04]  /*0f40*/  ISETP.NE.U32.AND P0, PT, R26, RZ, PT ;  /* 0x000000ff1a00720c */ /* 0x002fc80003f05070 */
[----:B------:R-:W-:-:S13]  /*0f50*/  ISETP.NE.AND.EX P0, PT, R27, RZ, PT, P0 ;  /* 0x000000ff1b00720c */ /* 0x000fda0003f05300 */
[----:B--23--:R-:W-:Y:S05]  /*0f60*/  @!P0 BRA `(.L_x_13) ;  /* 0x0000000000288947 */ /* 0x00cfea0003800000 */
[----:B0-----:R-:W0:Y:S02]  /*0f70*/  LDC R13, c[0x0][0x634] ;  /* 0x00018d00ff0d7b82 */ /* 0x001e240000000800 */
[----:B0-----:R-:W-:-:S05]  /*0f80*/  IADD3 R13, P0, R18, R13, RZ ;  /* 0x0000000d120d7210 */ /* 0x001fca0007f1e0ff */
[----:B------:R-:W-:-:S04]  /*0f90*/  IMAD.X R15, RZ, RZ, R17, P0 ;  /* 0x000000ffff0f7224 */ /* 0x000fc800000e0611 */
[----:B------:R-:W-:-:S04]  /*0fa0*/  IMAD.WIDE.U32 R8, R15, R26, RZ ;  /* 0x0000001a0f087225 */ /* 0x000fc800078e00ff */
[----:B------:R-:W-:-:S04]  /*0fb0*/  IMAD.WIDE.U32 R10, P0, R13, R27, R8 ;  /* 0x0000001b0d0a7225 */ /* 0x000fc80007800008 */
[----:B------:R-:W-:-:S04]  /*0fc0*/  IMAD.WIDE.U32 R8, R13, R26, RZ ;  /* 0x0000001a0d087225 */ /* 0x000fc800078e00ff */
[----:B------:R-:W-:Y:S01]  /*0fd0*/  IMAD.X R13, RZ, RZ, RZ, P0 ;  /* 0x000000ffff0d7224 */ /* 0x000fe200000e06ff */
[----:B------:R-:W-:Y:S01]  /*0fe0*/  IADD3 RZ, P0, R9, R10, RZ ;  /* 0x0000000a09ff7210 */ /* 0x000fe20007f1e0ff */
[----:B------:R-:W-:-:S04]  /*0ff0*/  IMAD.MOV.U32 R12, RZ, RZ, R11 ;  /* 0x000000ffff0c7224 */ /* 0x000fc800078e000b */
[----:B------:R-:W-:-:S08]  /*1000*/  IMAD.WIDE.U32.X R8, R15, R27, R12, P0 ;  /* 0x0000001b0f087225 */ /* 0x000fd000000e040c */
.L_x_13:
[----:B------:R-:W1:Y:S01]  /*1010*/  LDC.64 R32, c[0x0][0x640] ;  /* 0x00019000ff207b82 */ /* 0x000e620000000a00 */
[-C--:B------:R-:W-:Y:S01]  /*1020*/  SHF.R.U64 R30, R8, R2.reuse, R9 ;  /* 0x00000002081e7219 */ /* 0x080fe20000001209 */
[----:B------:R-:W-:Y:S01]  /*1030*/  IMAD.MOV.U32 R19, RZ, RZ, R17 ;  /* 0x000000ffff137224 */ /* 0x000fe200078e0011 */
[----:B------:R-:W-:Y:S02]  /*1040*/  SHF.R.U32.HI R2, RZ, R2, R9 ;  /* 0x00000002ff027219 */ /* 0x000fe40000011609 */
[----:B------:R-:W-:-:S03]  /*1050*/  IADD3 R11, P0, RZ, -R30, RZ ;  /* 0x8000001eff0b7210 */ /* 0x000fc60007f1e0ff */
[----:B------:R-:W2:Y:S02]  /*1060*/  LDC R10, c[0x0][0x618] ;  /* 0x00018600ff0a7b82 */ /* 0x000ea40000000800 */
[----:B------:R-:W-:-:S04]  /*1070*/  IMAD.X R9, RZ, RZ, ~R2, P0 ;  /* 0x000000ffff097224 */ /* 0x000fc800000e0e02 */
[-C--:B------:R-:W-:Y:S02]  /*1080*/  IMAD R2, R9, R28.reuse, RZ ;  /* 0x0000001c09027224 */ /* 0x080fe400078e02ff */
[----:B0-----:R-:W0:Y:S01]  /*1090*/  LDC R13, c[0x0][0x608] ;  /* 0x00018200ff0d7b82 */ /* 0x001e220000000800 */
[----:B------:R-:W-:-:S04]  /*10a0*/  IMAD.WIDE.U32 R8, R11, R28, R18 ;  /* 0x0000001c0b087225 */ /* 0x000fc800078e0012 */
[----:B------:R-:W-:Y:S02]  /*10b0*/  IMAD R11, R11, R29, R2 ;  /* 0x0000001d0b0b7224 */ /* 0x000fe400078e0202 */
[----:B------:R-:W-:Y:S01]  /*10c0*/  IMAD.MOV.U32 R2, RZ, RZ, -0x1 ;  /* 0xffffffffff027424 */ /* 0x000fe200078e00ff */
[----:B------:R-:W3:Y:S01]  /*10d0*/  LDC R31, c[0x0][0x658] ;  /* 0x00019600ff1f7b82 */ /* 0x000ee20000000800 */
[----:B------:R-:W-:Y:S01]  /*10e0*/  IMAD.IADD R9, R9, 0x1, R11 ;  /* 0x0000000109097824 */ /* 0x000fe200078e020b */
[----:B-1----:R-:W-:Y:S01]  /*10f0*/  ISETP.NE.U32.AND P0, PT, R32, RZ, PT ;  /* 0x000000ff2000720c */ /* 0x002fe20003f05070 */
[----:B------:R-:W-:-:S03]  /*1100*/  IMAD.MOV.U32 R28, RZ, RZ, 0x1 ;  /* 0x00000001ff1c7424 */ /* 0x000fc600078e00ff */
[----:B------:R-:W-:Y:S02]  /*1110*/  ISETP.NE.AND.EX P0, PT, R33, RZ, PT, P0 ;  /* 0x000000ff2100720c */ /* 0x000fe40003f05300 */
[----:B------:R-:W1:Y:S01]  /*1120*/  LDC R27, c[0x0][0x600] ;  /* 0x00018000ff1b7b82 */ /* 0x000e620000000800 */
[-CC-:B--2---:R-:W-:Y:S02]  /*1130*/  SHF.R.U64 R25, R8, R10.reuse, R9.reuse ;  /* 0x0000000a08197219 */ /* 0x184fe40000001209 */
[----:B------:R-:W-:-:S05]  /*1140*/  SHF.R.U32.HI R8, RZ, R10, R9 ;  /* 0x0000000aff087219 */ /* 0x000fca0000011609 */
[----:B------:R-:W2:Y:S01]  /*1150*/  LDC R22, c[0x0][0x648] ;  /* 0x00019200ff167b82 */ /* 0x000ea20000000800 */
[-CC-:B0-----:R-:W-:Y:S02]  /*1160*/  SHF.R.U64 R34, R25, R13.reuse, R8.reuse ;  /* 0x0000000d19227219 */ /* 0x181fe40000001208 */
[----:B------:R-:W-:-:S05]  /*1170*/  SHF.R.U32.HI R8, RZ, R13, R8 ;  /* 0x0000000dff087219 */ /* 0x000fca0000011608 */
[----:B------:R-:W0:Y:S01]  /*1180*/  LDC R26, c[0x0][0x638] ;  /* 0x00018e00ff1a7b82 */ /* 0x000e220000000800 */
[-CC-:B---3--:R-:W-:Y:S02]  /*1190*/  SHF.R.U64 R36, R34, R31.reuse, R8.reuse ;  /* 0x0000001f22247219 */ /* 0x188fe40000001208 */
[-C--:B------:R-:W-:Y:S02]  /*11a0*/  SHF.L.U32 R2, R2, R31.reuse, RZ ;  /* 0x0000001f02027219 */ /* 0x080fe400000006ff */
[----:B------:R-:W-:Y:S01]  /*11b0*/  SHF.R.U32.HI R9, RZ, R31, R8 ;  /* 0x0000001fff097219 */ /* 0x000fe20000011608 */
[----:B------:R-:W-:Y:S01]  /*11c0*/  IMAD.MOV.U32 R8, RZ, RZ, R36 ;  /* 0x000000ffff087224 */ /* 0x000fe200078e0024 */
[----:B------:R-:W-:Y:S01]  /*11d0*/  LOP3.LUT R15, RZ, R2, RZ, 0x33, !PT ;  /* 0x00000002ff0f7212 */ /* 0x000fe200078e33ff */
[----:B------:R-:W3:Y:S01]  /*11e0*/  LDC R29, c[0x0][0x610] ;  /* 0x00018400ff1d7b82 */ /* 0x000ee20000000800 */
[----:B------:R-:W-:Y:S05]  /*11f0*/  @!P0 BRA `(.L_x_14) ;  /* 0x0000000000288947 */ /* 0x000fea0003800000 */
[----:B------:R-:W4:Y:S02]  /*1200*/  LDC R13, c[0x0][0x64c] ;  /* 0x00019300ff0d7b82 */ /* 0x000f240000000800 */
[----:B----4-:R-:W-:-:S05]  /*1210*/  IADD3 R13, P0, R36, R13, RZ ;  /* 0x0000000d240d7210 */ /* 0x010fca0007f1e0ff */
        /* <DEDUP_REMOVED lines=8> */
.L_x_14:
[----:B--2---:R-:W-:Y:S01]  /*12a0*/  SHF.R.U64 R7, R8, R22, R9 ;  /* 0x0000001608077219 */ /* 0x004fe20000001209 */
[----:B-1----:R-:W-:Y:S01]  /*12b0*/  VIADD R8, R27, 0xffffffff ;  /* 0xffffffff1b087836 */ /* 0x002fe20000000000 */
[----:B------:R-:W-:Y:S01]  /*12c0*/  SHF.L.U32 R2, R28, R31, RZ ;  /* 0x0000001f1c027219 */ /* 0x000fe200000006ff */
[----:B------:R-:W-:Y:S01]  /*12d0*/  @P1 IMAD R20, R21, R24, R6 ;  /* 0x0000001815141224 */ /* 0x000fe200078e0206 */
[----:B------:R-:W-:Y:S01]  /*12e0*/  LOP3.LUT R15, R34, R15, RZ, 0xc0, !PT ;  /* 0x0000000f220f7212 */ /* 0x000fe200078ec0ff */
[----:B------:R-:W-:Y:S01]  /*12f0*/  IMAD.MOV R9, RZ, RZ, -R7 ;  /* 0x000000ffff097224 */ /* 0x000fe200078e0a07 */
[----:B------:R-:W-:Y:S01]  /*1300*/  LOP3.LUT R8, R25, R8, RZ, 0xc0, !PT ;  /* 0x0000000819087212 */ /* 0x000fe200078ec0ff */
[----:B------:R-:W-:Y:S02]  /*1310*/  IMAD.MOV.U32 R6, RZ, RZ, 0x1 ;  /* 0x00000001ff067424 */ /* 0x000fe400078e00ff */
[----:B------:R-:W-:Y:S02]  /*1320*/  IMAD R15, R2, R7, R15 ;  /* 0x00000007020f7224 */ /* 0x000fe400078e020f */
[----:B0-----:R-:W-:-:S02]  /*1330*/  IMAD R2, R9, R26, R36 ;  /* 0x0000001a09027224 */ /* 0x001fc400078e0224 */
[----:B---3--:R-:W-:Y:S02]  /*1340*/  IMAD R19, R15, R29, R20 ;  /* 0x0000001d0f137224 */ /* 0x008fe400078e0214 */
[--C-:B------:R-:W-:Y:S01]  /*1350*/  IMAD R2, R2, R27, R8.reuse ;  /* 0x0000001b02027224 */ /* 0x100fe200078e0208 */
[----:B------:R-:W-:-:S04]  /*1360*/  PRMT R8, R6, 0x7610, R8 ;  /* 0x0000761006087816 */ /* 0x000fc80000000008 */
[----:B------:R-:W-:Y:S02]  /*1370*/  SEL R22, R2, R19, !P1 ;  /* 0x0000001302167207 */ /* 0x000fe40004800000 */
[----:B------:R-:W-:Y:S01]  /*1380*/  SEL R19, R19, R2, !P1 ;  /* 0x0000000213137207 */ /* 0x000fe20004800000 */
[----:B------:R-:W-:-:S07]  /*1390*/  IMAD.MOV.U32 R2, RZ, RZ, R30 ;  /* 0x000000ffff027224 */ /* 0x000fce00078e001e */
.L_x_12:
[----:B------:R-:W-:Y:S05]  /*13a0*/  @!P2 BRA `(.L_x_15) ;  /* 0x00000000000ca947 */ /* 0x000fea0003800000 */
[----:B------:R-:W-:Y:S01]  /*13b0*/  UCGABAR_WAIT ;  /* 0x0000000000007dc7 */ /* 0x000fe20008000000 */
[----:B------:R-:W-:Y:S01]  /*13c0*/  CCTL.IVALL ;  /* 0x00000000ff00798f */ /* 0x000fe20002000000 */
[----:B------:R-:W-:Y:S05]  /*13d0*/  BRA `(.L_x_16) ;  /* 0x0000000000047947 */ /* 0x000fea0003800000 */
.L_x_15:
[----:B------:R-:W-:Y:S06]  /*13e0*/  BAR.SYNC.DEFER_BLOCKING 0x0 ;  /* 0x0000000000007b1d */ /* 0x000fec0000010000 */
.L_x_16:
[----:B------:R-:W-:Y:S05]  /*13f0*/  @!P4 BRA `(.L_x_17) ;  /* 0x00000090008cc947 */ /* 0x000fea0003800000 */
[----:B------:R-:W-:-:S13]  /*1400*/  ISETP.GT.U32.AND P0, PT, R35, 0x1, PT ;  /* 0x000000012300780c */ /* 0x000fda0003f04070 */
[----:B------:R-:W-:Y:S05]  /*1410*/  @P0 EXIT ;  /* 0x000000000000094d */ /* 0x000fea0003800000 */
.L_x_18:
[----:B------:R-:W-:-:S08]  /*1420*/  NOP ;  /* 0x0000000000007918 */ /* 0x000fd00000000000 */
[----:B------:R-:W1:Y:S02]  /*1430*/  USETMAXREG.TRY_ALLOC.CTAPOOL UP0, 0xe8 ;  /* 0x000000e8000079c8 */ /* 0x000e640008000600 */
[----:B-1----:R-:W-:-:S13]  /*1440*/  PLOP3.LUT P0, PT, PT, PT, UP0, 0x80, 0x0 ;  /* 0x000000000000781c */ /* 0x002fda0003f0f008 */
[----:B------:R-:W-:Y:S05]  /*1450*/  @!P0 BRA `(.L_x_18) ;  /* 0xfffffffc00f08947 */ /* 0x000fea000383ffff */
[----:B------:R-:W-:-:S13]  /*1460*/  LOP3.LUT P0, RZ, R8, 0xff, RZ, 0xc0, !PT ;  /* 0x000000ff08ff7812 */ /* 0x000fda000780c0ff */
[----:B------:R-:W-:Y:S05]  /*1470*/  @!P0 EXIT ;  /* 0x000000000000894d */ /* 0x000fea0003800000 */
[----:B------:R-:W1:Y:S01]  /*1480*/  S2UR UR4, SR_CgaCtaId ;  /* 0x00000000000479c3 */ /* 0x000e620000008800 */
[----:B------:R-:W-:Y:S01]  /*1490*/  VIADD R14, R14, 0xffffffff ;  /* 0xffffffff0e0e7836 */ /* 0x000fe20000000000 */
[CC--:B------:R-:W-:Y:S01]  /*14a0*/  LEA.HI R4, R0.reuse, R3.reuse, RZ, 0x2 ;  /* 0x0000000300047211 */ /* 0x0c0fe200078f10ff */
[----:B------:R-:W-:Y:S01]  /*14b0*/  UMOV UR41, 0x400 ;  /* 0x0000040000297882 */ /* 0x000fe20000000000 */
[----:B------:R-:W-:Y:S01]  /*14c0*/  LEA.HI R0, R0, R3, RZ, 0x5 ;  /* 0x0000000300007211 */ /* 0x000fe200078f28ff */
[----:B------:R-:W-:Y:S01]  /*14d0*/  UISETP.LT.AND UP0, UPT, UR40, 0x1, UPT ;  /* 0x000000012800788c */ /* 0x000fe2000bf01270 */
[----:B------:R-:W-:Y:S01]  /*14e0*/  R2UR UR42, R14 ;  /* 0x000000000e2a72ca */ /* 0x000fe200000e0000 */
[----:B------:R-:W-:Y:S01]  /*14f0*/  USHF.L.U32 UR44, UR40, 0x1, URZ ;  /* 0x00000001282c7899 */ /* 0x000fe2000800063f */
[--C-:B------:R-:W-:Y:S01]  /*1500*/  SHF.R.S32.HI R156, RZ, 0x2, R4.reuse ;  /* 0x00000002ff9c7819 */ /* 0x100fe20000011404 */
[----:B------:R-:W-:Y:S01]  /*1510*/  USEL UR43, UR40, 0x1, UP0 ;  /* 0x00000001282b7887 */ /* 0x000fe20008000000 */
[----:B------:R-:W-:-:S02]  /*1520*/  SHF.R.S32.HI R5, RZ, 0x1f, R4 ;  /* 0x0000001fff057819 */ /* 0x000fc40000011404 */
[----:B------:R-:W-:Y:S01]  /*1530*/  LOP3.LUT R158, R4, 0xfffffffc, RZ, 0xc0, !PT ;  /* 0xfffffffc049e7812 */ /* 0x000fe200078ec0ff */
[----:B------:R-:W-:Y:S01]  /*1540*/  UIADD3 UR43, -UR43, UR40, URZ ;  /* 0x000000282b2b7290 */ /* 0x000fe2000fffe13f */
[----:B------:R-:W-:Y:S02]  /*1550*/  LEA.HI R5, R5, R156, RZ, 0x3 ;  /* 0x0000009c05057211 */ /* 0x000fe400078f18ff */
[----:B------:R-:W-:Y:S01]  /*1560*/  ISETP.NE.AND P0, PT, R14, RZ, PT ;  /* 0x000000ff0e00720c */ /* 0x000fe20003f05270 */
[----:B------:R-:W-:Y:S01]  /*1570*/  IMAD.IADD R158, R3, 0x1, -R158 ;  /* 0x00000001039e7824 */ /* 0x000fe200078e0a9e */
[----:B------:R-:W-:Y:S01]  /*1580*/  LOP3.LUT R5, R5, 0xfffffff8, RZ, 0xc0, !PT ;  /* 0xfffffff805057812 */ /* 0x000fe200078ec0ff */
[----:B------:R-:W-:Y:S01]  /*1590*/  USHF.L.U32 UR42, UR42, 0x3, URZ ;  /* 0x000000032a2a7899 */ /* 0x000fe2000800063f */
[----:B------:R-:W-:Y:S02]  /*15a0*/  LOP3.LUT R174, R16, 0x1, RZ, 0xfc, !PT ;  /* 0x0000000110ae7812 */ /* 0x000fe400078efcff */
[----:B------:R-:W-:Y:S01]  /*15b0*/  SEL R175, RZ, 0x1, P0 ;  /* 0x00000001ffaf7807 */ /* 0x000fe20000000000 */
[----:B------:R-:W-:Y:S01]  /*15c0*/  IMAD.IADD R156, R156, 0x1, -R5 ;  /* 0x000000019c9c7824 */ /* 0x000fe200078e0a05 */
[----:B-1----:R-:W-:Y:S01]  /*15d0*/  ULEA UR41, UR4, UR41, 0x18 ;  /* 0x0000002904297291 */ /* 0x002fe2000f8ec03f */
[----:B------:R-:W-:Y:S01]  /*15e0*/  SHF.R.S32.HI R5, RZ, 0x5, R0 ;  /* 0x00000005ff057819 */ /* 0x000fe20000011400 */
[----:B------:R-:W-:Y:S01]  /*15f0*/  IMAD.U32 R160, RZ, RZ, UR42 ;  /* 0x0000002affa07e24 */ /* 0x000fe2000f8e00ff */
[----:B------:R-:W-:Y:S01]  /*1600*/  ULDC UR4, c[0x0][0x284] ;  /* 0x0000a10000047ab9 */ /* 0x000fe20000000800 */
[----:B------:R-:W-:Y:S01]  /*1610*/  UIADD3 UR45, UR41, 0x60, URZ ;  /* 0x00000060292d7890 */ /* 0x000fe2000fffe03f */
[--C-:B------:R-:W-:Y:S01]  /*1620*/  SHF.R.S32.HI R157, RZ, 0x1f, R156.reuse ;  /* 0x0000001fff9d7819 */ /* 0x100fe2000001149c */
[----:B------:R-:W-:Y:S01]  /*1630*/  IMAD R163, R5, -0x10, -R156 ;  /* 0xfffffff005a37824 */ /* 0x000fe200078e0a9c */
[----:B------:R-:W-:-:S02]  /*1640*/  LOP3.LUT R162, R160, 0x8, RZ, 0xc0, !PT ;  /* 0x00000008a0a27812 */ /* 0x000fc400078ec0ff */
[----:B------:R-:W-:Y:S01]  /*1650*/  LOP3.LUT R160, R160, 0x8, RZ, 0xc, !PT ;  /* 0x00000008a0a07812 */ /* 0x000fe200078e0cff */
[----:B------:R-:W-:Y:S01]  /*1660*/  IMAD.U32 R159, RZ, RZ, UR45 ;  /* 0x0000002dff9f7e24 */ /* 0x000fe2000f8e00ff */
[----:B------:R-:W-:Y:S01]  /*1670*/  LOP3.LUT R162, R162, 0x18, RZ, 0x3c, !PT ;  /* 0x00000018a2a27812 */ /* 0x000fe200078e3cff */
[----:B------:R-:W-:-:S04]  /*1680*/  IMAD.WIDE R156, R5, 0x10, R156 ;  /* 0x00000010059c7825 */ /* 0x000fc800078e029c */
[----:B------:R-:W-:Y:S02]  /*1690*/  VIADD R161, R159, UR42 ;  /* 0x0000002a9fa17c36 */ /* 0x000fe40008000000 */
[----:B------:R-:W-:-:S07]  /*16a0*/  VIADD R163, R163, UR4 ;  /* 0x00000004a3a37c36 */ /* 0x000fce0008000000 */
.L_x_294:
[----:B------:R-:W-:Y:S01]  /*16b0*/  SHF.L.U32 R0, R175, 0x1f, RZ ;  /* 0x0000001faf007819 */ /* 0x000fe200000006ff */
[----:B------:R-:W-:Y:S02]  /*16c0*/  ULDC UR4, c[0x0][0x28c] ;  /* 0x0000a30000047ab9 */ /* 0x000fe40000000800 */
[----:B------:R-:W-:Y:S01]  /*16d0*/  ISETP.LT.AND P1, PT, RZ, UR4, PT ;  /* 0x00000004ff007c0c */ /* 0x000fe2000bf21270 */
[----:B------:R-:W1:Y:S02]  /*16e0*/  SYNCS.PHASECHK.TRANS64.TRYWAIT P0, [R159+UR42], R0 ;  /* 0x000000009f0075a7 */ /* 0x000e64000800016a */
[----:B-1-34-:R-:W-:Y:S10]  /*16f0*/  @!P0 BRA `(.L_x_19) ;  /* 0x000000a000088947 */ /* 0x01aff40003800000 */
.L_x_317:
[----:B------:R-:W-:Y:S05]  /*1700*/  @P1 BRA `(.L_x_20) ;  /* 0x0000000000401947 */ /* 0x000fea0003800000 */
[----:B-1----:R-:W-:Y:S01]  /*1710*/  MOV R0, 0x0 ;  /* 0x0000000000007802 */ /* 0x002fe20000000f00 */
[----:B------:R-:W-:Y:S01]  /*1720*/  ULDC.64 UR4, c[0x4][0x68] ;  /* 0x01001a0000047ab9 */ /* 0x000fe20000000a00 */
[----:B------:R-:W-:Y:S01]  /*1730*/  ULDC.64 UR6, c[0x4][0x8] ;  /* 0x0100020000067ab9 */ /* 0x000fe20000000a00 */
[----:B------:R-:W-:Y:S01]  /*1740*/  IMAD.U32 R4, RZ, RZ, UR4 ;  /* 0x00000004ff047e24 */ /* 0x000fe2000f8e00ff */
[----:B------:R1:W2:Y:S01]  /*1750*/  LDC.64 R14, c[0x4][R0] ;  /* 0x01000000000e7b82 */ /* 0x0002a20000000a00 */
[----:B------:R-:W-:Y:S01]  /*1760*/  IMAD.U32 R5, RZ, RZ, UR5 ;  /* 0x00000005ff057e24 */ /* 0x000fe2000f8e00ff */
[----:B------:R-:W-:Y:S01]  /*1770*/  ULDC.64 UR4, c[0x4][0x70] ;  /* 0x01001c0000047ab9 */ /* 0x000fe20000000a00 */
[----:B------:R-:W-:Y:S02]  /*1780*/  IMAD.U32 R10, RZ, RZ, UR6 ;  /* 0x00000006ff0a7e24 */ /* 0x000fe4000f8e00ff */
[----:B------:R-:W-:Y:S02]  /*1790*/  IMAD.U32 R6, RZ, RZ, UR4 ;  /* 0x00000004ff067e24 */ /* 0x000fe4000f8e00ff */
[----:B------:R-:W-:-:S02]  /*17a0*/  IMAD.U32 R7, RZ, RZ, UR5 ;  /* 0x00000005ff077e24 */ /* 0x000fc4000f8e00ff */
[----:B------:R-:W-:Y:S02]  /*17b0*/  IMAD.U32 R11, RZ, RZ, UR7 ;  /* 0x00000007ff0b7e24 */ /* 0x000fe4000f8e00ff */
[----:B------:R-:W-:Y:S02]  /*17c0*/  IMAD.MOV.U32 R8, RZ, RZ, 0x1e1 ;  /* 0x000001e1ff087424 */ /* 0x000fe400078e00ff */
[----:B0-----:R-:W-:Y:S02]  /*17d0*/  IMAD.MOV.U32 R12, RZ, RZ, 0x1 ;  /* 0x00000001ff0c7424 */ /* 0x001fe400078e00ff */
[----:B-1----:R-:W-:-:S07]  /*17e0*/  IMAD.MOV.U32 R13, RZ, RZ, RZ ;  /* 0x000000ffff0d7224 */ /* 0x002fce00078e00ff */
[----:B------:R-:W-:-:S07]  /*17f0*/  LEPC R20, `(.L_x_20) ;  /* 0x000000001014794e */ /* 0x000fce0000000000 */
[----:B--2--5:R-:W-:Y:S05]  /*1800*/  CALL.ABS.NOINC R14 ;  /* 0x000000000e007343 */ /* 0x024fea0003c00000 */
.L_x_20:
[----:B------:R-:W-:-:S13]  /*1810*/  ISETP.NE.AND P0, PT, R174, 0x3, PT ;  /* 0x00000003ae00780c */ /* 0x000fda0003f05270 */
[----:B------:R-:W-:Y:S05]  /*1820*/  @!P0 BRA `(.L_x_21) ;  /* 0x0000000000048947 */ /* 0x000fea0003800000 */
[----:B------:R-:W-:Y:S01]  /*1830*/  BPT.TRAP 0x1 ;  /* 0x000000040000795c */ /* 0x000fe20000300000 */
.L_x_21:
[----:B------:R-:W-:Y:S02]  /*1840*/  IMAD.U32 R3, RZ, RZ, UR38 ;  /* 0x00000026ff037e24 */ /* 0x000fe4000f8e00ff */
[----:B-1----:R-:W-:-:S03]  /*1850*/  IMAD.U32 R0, RZ, RZ, UR39 ;  /* 0x00000027ff007e24 */ /* 0x002fc6000f8e00ff */
[----:B------:R-:W-:Y:S02]  /*1860*/  LEA R3, R3, UR41, 0x3 ;  /* 0x0000002903037c11 */ /* 0x000fe4000f8e18ff */
[----:B------:R-:W-:-:S04]  /*1870*/  SHF.L.U32 R0, R0, 0x1f, RZ ;  /* 0x0000001f00007819 */ /* 0x000fc800000006ff */
[----:B------:R1:W2:Y:S01]  /*1880*/  SYNCS.PHASECHK.TRANS64.TRYWAIT P1, [R3+URZ], R0 ;  /* 0x00000000030075a7 */ /* 0x0002a2000802017f */
[----:B------:R-:W-:Y:S05]  /*1890*/  @!P0 BRA `(.L_x_22) ;  /* 0x0000000000048947 */ /* 0x000fea0003800000 */
[----:B------:R-:W-:Y:S01]  /*18a0*/  BPT.TRAP 0x1 ;  /* 0x000000040000795c */ /* 0x000fe20000300000 */
.L_x_22:
[----:B------:R-:W-:-:S05]  /*18b0*/  IMAD.U32 R4, RZ, RZ, UR43 ;  /* 0x0000002bff047e24 */ /* 0x000fca000f8e00ff */
[----:B------:R-:W-:Y:S01]  /*18c0*/  ISETP.GE.AND P2, PT, R4, 0x1, PT ;  /* 0x000000010400780c */ /* 0x000fe20003f46270 */
[----:B--2---:R-:W-:-:S12]  /*18d0*/  @P1 BRA `(.L_x_23) ;  /* 0x0000000000081947 */ /* 0x004fd80003800000 */
[----:B------:R-:W2:Y:S02]  /*18e0*/  SYNCS.PHASECHK.TRANS64.TRYWAIT P1, [R3+URZ], R0 ;  /* 0x00000000030075a7 */ /* 0x000ea4000802017f */
[----:B--2---:R-:W-:Y:S05]  /*18f0*/  @!P1 BRA `(.L_x_24) ;  /* 0x0000009c009c9947 */ /* 0x004fea0003800000 */
.L_x_23:
[----:B------:R-:W-:Y:S05]  /*1900*/  WARPSYNC.ALL ;  /* 0x0000000000007948 */ /* 0x000fea0003800000 */
[----:B------:R-:W-:Y:S01]  /*1910*/  UIADD3 UR4, UR41, 0x180, URZ ;  /* 0x0000018029047890 */ /* 0x000fe2000fffe03f */
[----:B------:R-:W-:Y:S01]  /*1920*/  WARPGROUP.ARRIVE ;  /* 0x00000000000079c5 */ /* 0x000fe20000000000 */
[----:B------:R-:W-:Y:S02]  /*1930*/  UIADD3 UR5, UR41, 0xa180, URZ ;  /* 0x0000a18029057890 */ /* 0x000fe4000fffe03f */
[----:B------:R-:W-:Y:S02]  /*1940*/  USHF.R.U32.HI UR4, URZ, 0x4, UR4 ;  /* 0x000000043f047899 */ /* 0x000fe40008011604 */
[----:B------:R-:W-:-:S02]  /*1950*/  USHF.R.U32.HI UR5, URZ, 0x4, UR5 ;  /* 0x000000043f057899 */ /* 0x000fc40008011605 */
[----:B------:R-:W-:Y:S02]  /*1960*/  ULOP3.LUT UR4, UR4, 0x3fff, URZ, 0xc0, !UPT ;  /* 0x00003fff04047892 */ /* 0x000fe4000f8ec03f */
[----:B------:R-:W-:Y:S02]  /*1970*/  ULOP3.LUT UR5, UR5, 0x3fff, URZ, 0xc0, !UPT ;  /* 0x00003fff05057892 */ /* 0x000fe4000f8ec03f */
[----:B------:R-:W-:Y:S02]  /*1980*/  ULOP3.LUT UR8, UR4, 0x10000, URZ, 0xfc, !UPT ;  /* 0x0001000004087892 */ /* 0x000fe4000f8efc3f */
[----:B------:R-:W-:Y:S02]  /*1990*/  ULOP3.LUT UR9, UR5, 0x10000, URZ, 0xfc, !UPT ;  /* 0x0001000005097892 */ /* 0x000fe4000f8efc3f */
[----:B------:R-:W-:Y:S02]  /*19a0*/  ULEA UR10, UR38, UR8, 0x9 ;  /* 0x00000008260a7291 */ /* 0x000fe4000f8e483f */
[----:B------:R-:W-:Y:S01]  /*19b0*/  ULEA UR11, UR38, UR9, 0xb ;  /* 0x00000009260b7291 */ /* 0x000fe2000f8e583f */
[----:B------:R-:W-:Y:S01]  /*19c0*/  UMOV UR5, 0x40000040 ;  /* 0x4000004000057882 */ /* 0x000fe20000000000 */
[----:B------:R-:W-:-:S03]  /*19d0*/  UMOV UR7, 0x40000040 ;  /* 0x4000004000077882 */ /* 0x000fc60000000000 */
[----:B------:R-:W-:Y:S02]  /*19e0*/  UMOV UR4, UR10 ;  /* 0x0000000a00047c82 */ /* 0x000fe40008000000 */
[----:B------:R-:W-:Y:S02]  /*19f0*/  UMOV UR6, UR11 ;  /* 0x0000000b00067c82 */ /* 0x000fe40008000000 */
[----:B------:R-:W-:Y:S01]  /*1a00*/  HGMMA.64x256x16.F32.BF16 R24, gdesc[UR4], RZ, !UPT, gsb0 ;  /* 0x03e00000041879f0 */ /* 0x000fe2000c0018ff */
[----:B------:R-:W-:Y:S02]  /*1a10*/  UIADD3 UR4, UR10, 0x2, URZ ;  /* 0x000000020a047890 */ /* 0x000fe4000fffe03f */
[----:B------:R-:W-:Y:S01]  /*1a20*/  UIADD3 UR6, UR11, 0x2, URZ ;  /* 0x000000020b067890 */ /* 0x000fe2000fffe03f */
[----:B------:R-:W-:Y:S01]  /*1a30*/  UMOV UR5, 0x40000040 ;  /* 0x4000004000057882 */ /* 0x000fe20000000000 */
[----:B------:R-:W-:Y:S01]  /*1a40*/  UMOV UR7, 0x40000040 ;  /* 0x4000004000077882 */ /* 0x000fe20000000000 */
[----:B------:R-:W-:-:S02]  /*1a50*/  WARPGROUP.DEPBAR.LE gsb0, 0x0 ;  /* 0x00008000000079c5 */ /* 0x000fc40000010000 */
[----:B------:R-:W-:-:S15]  /*1a60*/  WARPGROUP.ARRIVE ;  /* 0x00000000000079c5 */ /* 0x000fde0000000000 */
[----:B------:R-:W-:-:S05]  /*1a70*/  NOP ;  /* 0x0000000000007918 */ /* 0x000fca0000000000 */
[----:B------:R-:W-:Y:S01]  /*1a80*/  HGMMA.64x256x16.F32.BF16 R24, gdesc[UR4], R24, gsb0 ;  /* 0x03e00000041879f0 */ /* 0x000fe20008001818 */
[----:B------:R-:W-:Y:S02]  /*1a90*/  UIADD3 UR4, UR10, 0x4, URZ ;  /* 0x000000040a047890 */ /* 0x000fe4000fffe03f */
[----:B------:R-:W-:Y:S01]  /*1aa0*/  UIADD3 UR6, UR11, 0x4, URZ ;  /* 0x000000040b067890 */ /* 0x000fe2000fffe03f */
[----:B------:R-:W-:Y:S01]  /*1ab0*/  UMOV UR5, 0x40000040 ;  /* 0x4000004000057882 */ /* 0x000fe20000000000 */
[----:B------:R-:W-:Y:S01]  /*1ac0*/  UMOV UR7, 0x40000040 ;  /* 0x4000004000077882 */ /* 0x000fe20000000000 */
[----:B------:R-:W-:Y:S02]  /*1ad0*/  WARPGROUP.DEPBAR.LE gsb0, 0x0 ;  /* 0x00008000000079c5 */ /* 0x000fe40000010000 */
        /* <DEDUP_REMOVED lines=10> */
[----:B------:R-:W-:Y:S03]  /*1b80*/  HGMMA.64x256x16.F32.BF16 R24, gdesc[UR4], R24, gsb0 ;  /* 0x03e00000041879f0 */ /* 0x000fe60008001818 */
[----:B------:R-:W-:Y:S02]  /*1b90*/  WARPGROUP.DEPBAR.LE gsb0, 0x0 ;  /* 0x00008000000079c5 */ /* 0x000fe40000010000 */
[----:B------:R-:W-:Y:S05]  /*1ba0*/  @!P2 BRA `(.L_x_25) ;  /* 0x000000040020a947 */ /* 0x000fea0003800000 */
[----:B------:R-:W-:Y:S01]  /*1bb0*/  UIADD3 UR4, UR38, 0x1, URZ ;  /* 0x0000000126047890 */ /* 0x000fe2000fffe03f */
[----:B-12---:R-:W-:Y:S02]  /*1bc0*/  IMAD.U32 R0, RZ, RZ, UR43 ;  /* 0x0000002bff007e24 */ /* 0x006fe4000f8e00ff */
[----:B------:R-:W-:Y:S01]  /*1bd0*/  IMAD.U32 R3, RZ, RZ, UR38 ;  /* 0x00000026ff037e24 */ /* 0x000fe2000f8e00ff */
[----:B------:R-:W-:-:S04]  /*1be0*/  UISETP.NE.AND UP0, UPT, UR4, 0x5, UPT ;  /* 0x000000050400788c */ /* 0x000fc8000bf05270 */
[----:B------:R-:W-:Y:S02]  /*1bf0*/  USEL UR5, URZ, 0x1, UP0 ;  /* 0x000000013f057887 */ /* 0x000fe40008000000 */
[----:B------:R-:W-:Y:S02]  /*1c00*/  USEL UR10, UR4, URZ, UP0 ;  /* 0x0000003f040a7287 */ /* 0x000fe40008000000 */
[----:B------:R-:W-:-:S06]  /*1c10*/  ULOP3.LUT UR5, UR39, UR5, URZ, 0x3c, !UPT ;  /* 0x0000000527057292 */ /* 0x000fcc000f8e3c3f */
[----:B------:R-:W-:-:S07]  /*1c20*/  IMAD.U32 R6, RZ, RZ, UR5 ;  /* 0x00000005ff067e24 */ /* 0x000fce000f8e00ff */
.L_x_32:
[----:B------:R-:W-:Y:S05]  /*1c30*/  @!P0 BRA `(.L_x_26) ;  /* 0x0000000000048947 */ /* 0x000fea0003800000 */
[----:B------:R-:W-:Y:S01]  /*1c40*/  BPT.TRAP 0x1 ;  /* 0x000000040000795c */ /* 0x000fe20000300000 */
.L_x_26:
[----:B------:R-:W-:Y:S01]  /*1c50*/  ULEA UR4, UR10, UR41, 0x3 ;  /* 0x000000290a047291 */ /* 0x000fe2000f8e183f */
[----:B------:R-:W-:-:S08]  /*1c60*/  SHF.L.U32 R4, R6, 0x1f, RZ ;  /* 0x0000001f06047819 */ /* 0x000fd000000006ff */
[----:B------:R1:W2:Y:S01]  /*1c70*/  SYNCS.PHASECHK.TRANS64.TRYWAIT P1, [UR4], R4 ;  /* 0x00000004ff0075a7 */ /* 0x0002a20008020144 */
[----:B------:R-:W-:Y:S05]  /*1c80*/  @!P0 BRA `(.L_x_27) ;  /* 0x0000000000048947 */ /* 0x000fea0003800000 */
[----:B------:R-:W-:Y:S01]  /*1c90*/  BPT.TRAP 0x1 ;  /* 0x000000040000795c */ /* 0x000fe20000300000 */
.L_x_27:
[----:B--2---:R-:W-:Y:S05]  /*1ca0*/  @P1 BRA `(.L_x_28) ;  /* 0x0000000000081947 */ /* 0x004fea0003800000 */
[----:B------:R-:W2:Y:S02]  /*1cb0*/  SYNCS.PHASECHK.TRANS64.TRYWAIT P1, [UR4], R4 ;  /* 0x00000004ff0075a7 */ /* 0x000ea40008020144 */
[----:B--2---:R-:W-:Y:S05]  /*1cc0*/  @!P1 BRA `(.L_x_29) ;  /* 0x0000009800bc9947 */ /* 0x004fea0003800000 */
.L_x_28:
[----:B------:R-:W-:Y:S01]  /*1cd0*/  ULEA UR11, UR10, UR8, 0x9 ;  /* 0x000000080a0b7291 */ /* 0x000fe2000f8e483f */
[----:B------:R-:W-:Y:S01]  /*1ce0*/  WARPGROUP.ARRIVE ;  /* 0x00000000000079c5 */ /* 0x000fe20000000000 */
[----:B------:R-:W-:Y:S01]  /*1cf0*/  ULEA UR12, UR10, UR9, 0xb ;  /* 0x000000090a0c7291 */ /* 0x000fe2000f8e583f */
[----:B------:R-:W-:Y:S01]  /*1d00*/  UMOV UR5, 0x40000040 ;  /* 0x4000004000057882 */ /* 0x000fe20000000000 */
[----:B------:R-:W-:-:S03]  /*1d10*/  UMOV UR7, 0x40000040 ;  /* 0x4000004000077882 */ /* 0x000fc60000000000 */
[----:B------:R-:W-:Y:S02]  /*1d20*/  UMOV UR4, UR11 ;  /* 0x0000000b00047c82 */ /* 0x000fe40008000000 */
[----:B------:R-:W-:Y:S02]  /*1d30*/  UMOV UR6, UR12 ;  /* 0x0000000c00067c82 */ /* 0x000fe40008000000 */
[----:B------:R-:W-:Y:S01]  /*1d40*/  HGMMA.64x256x16.F32.BF16 R24, gdesc[UR4], R24, gsb0 ;  /* 0x03e00000041879f0 */ /* 0x000fe20008001818 */
        /* <DEDUP_REMOVED lines=26> */
[----:B------:R-:W-:Y:S01]  /*1ef0*/  BPT.TRAP 0x1 ;  /* 0x000000040000795c */ /* 0x000fe20000300000 */
.L_x_30:
[----:B------:R-:W-:-:S13]  /*1f00*/  ISETP.NE.AND P1, PT, R153, RZ, PT ;  /* 0x000000ff9900720c */ /* 0x000fda0003f25270 */
[----:B-12---:R-:W-:-:S05]  /*1f10*/  @P1 LEA R4, R3, UR41, 0x3 ;  /* 0x0000002903041c11 */ /* 0x006fca000f8e18ff */
[----:B------:R-:W-:-:S05]  /*1f20*/  @P1 VIADD R5, R4, 0x28 ;  /* 0x0000002804051836 */ /* 0x000fca0000000000 */
[----:B------:R-:W-:-:S04]  /*1f30*/  @P1 PRMT R5, R152, 0x654, R5 ;  /* 0x0000065498051816 */ /* 0x000fc80000000005 */
[----:B------:R1:W-:Y:S01]  /*1f40*/  @P1 SYNCS.ARRIVE.TRANS64.RED.A1T0 RZ, [R5+URZ], RZ ;  /* 0x000000ff05ff19a7 */ /* 0x0003e2000810043f */
[----:B------:R-:W-:-:S13]  /*1f50*/  ISETP.GT.U32.AND P1, PT, R16, 0x1, PT ;  /* 0x000000011000780c */ /* 0x000fda0003f24070 */
[----:B-1----:R-:W-:Y:S05]  /*1f60*/  @P1 BRA `(.L_x_31) ;  /* 0x0000000000041947 */ /* 0x002fea0003800000 */
[----:B------:R-:W-:Y:S01]  /*1f70*/  BPT.TRAP 0x1 ;  /* 0x000000040000795c */ /* 0x000fe20000300000 */
.L_x_31:
[----:B------:R-:W-:Y:S01]  /*1f80*/  UIADD3 UR10, UR10, 0x1, URZ ;  /* 0x000000010a0a7890 */ /* 0x000fe2000fffe03f */
[C---:B------:R-:W-:Y:S01]  /*1f90*/  ISETP.GT.AND P2, PT, R0.reuse, 0x1, PT ;  /* 0x000000010000780c */ /* 0x040fe20003f44270 */
[----:B------:R-:W-:Y:S02]  /*1fa0*/  VIADD R3, R3, 0x1 ;  /* 0x0000000103037836 */ /* 0x000fe40000000000 */
[----:B------:R-:W-:Y:S01]  /*1fb0*/  UISETP.NE.AND UP0, UPT, UR10, 0x5, UPT ;  /* 0x000000050a00788c */ /* 0x000fe2000bf05270 */
[----:B------:R-:W-:Y:S02]  /*1fc0*/  VIADD R0, R0, 0xffffffff ;  /* 0xffffffff00007836 */ /* 0x000fe40000000000 */
[C---:B------:R-:W-:Y:S01]  /*1fd0*/  ISETP.NE.AND P1, PT, R3.reuse, 0x5, PT ;  /* 0x000000050300780c */ /* 0x040fe20003f25270 */
[----:B------:R-:W-:Y:S02]  /*1fe0*/  USEL UR4, URZ, 0x1, UP0 ;  /* 0x000000013f047887 */ /* 0x000fe40008000000 */
[----:B------:R-:W-:Y:S01]  /*1ff0*/  USEL UR10, UR10, URZ, UP0 ;  /* 0x0000003f0a0a7287 */ /* 0x000fe20008000000 */
[----:B------:R-:W-:-:S03]  /*2000*/  SEL R3, R3, RZ, P1 ;  /* 0x000000ff03037207 */ /* 0x000fc60000800000 */
[----:B------:R-:W-:Y:S01]  /*2010*/  LOP3.LUT R6, R6, UR4, RZ, 0x3c, !PT ;  /* 0x0000000406067c12 */ /* 0x000fe2000f8e3cff */
[----:B------:R-:W-:Y:S07]  /*2020*/  @P2 BRA `(.L_x_32) ;  /* 0xfffffffc00002947 */ /* 0x000fee000383ffff */
.L_x_25:
[----:B-12---:R-:W1:Y:S01]  /*2030*/  LDC R0, c[0x0][0x28c] ;  /* 0x0000a300ff007b82 */ /* 0x006e620000000800 */
[----:B------:R2:W-:Y:S01]  /*2040*/  SYNCS.ARRIVE.TRANS64.A1T0 RZ, [R160+UR45], RZ ;  /* 0x000000ffa0ff79a7 */ /* 0x0005e2000810002d */
[----:B-1----:R-:W-:-:S13]  /*2050*/  ISETP.GE.AND P1, PT, R0, 0x1, PT ;  /* 0x000000010000780c */ /* 0x002fda0003f26270 */
[----:B--2---:R-:W-:Y:S05]  /*2060*/  @!P1 BRA `(.L_x_33) ;  /* 0x0000000000449947 */ /* 0x004fea0003800000 */
[----:B------:R-:W-:Y:S05]  /*2070*/  @!P0 BRA `(.L_x_34) ;  /* 0x0000000000048947 */ /* 0x000fea0003800000 */
[----:B------:R-:W-:Y:S01]  /*2080*/  BPT.TRAP 0x1 ;  /* 0x000000040000795c */ /* 0x000fe20000300000 */
.L_x_34:
[----:B------:R-:W-:-:S13]  /*2090*/  ISETP.NE.AND P0, PT, R153, RZ, PT ;  /* 0x000000ff9900720c */ /* 0x000fda0003f05270 */
[----:B------:R-:W-:-:S05]  /*20a0*/  VOTEU.ANY UP0, P0 ;  /* 0x00000000003f7886 */ /* 0x000fca0000000100 */
[----:B------:R-:W-:-:S06]  /*20b0*/  @UP0 UIADD3 UR4, UR43, UR38, URZ ;  /* 0x000000262b040290 */ /* 0x000fcc000fffe03f */
[----:B------:R-:W-:Y:S02]  /*20c0*/  IMAD.U32 R4, RZ, RZ, UR4 ;  /* 0x00000004ff047e24 */ /* 0x000fe4000f8e00ff */
[----:B------:R-:W-:Y:S02]  /*20d0*/  IMAD.U32 R3, RZ, RZ, UR4 ;  /* 0x00000004ff037e24 */ /* 0x000fe4000f8e00ff */
[----:B------:R-:W-:-:S05]  /*20e0*/  @P0 IMAD.WIDE.U32 R4, R4, -0x33333333, RZ ;  /* 0xcccccccd04040825 */ /* 0x000fca00078e00ff */
[----:B------:R-:W-:-:S05]  /*20f0*/  @P0 SHF.R.U32.HI R0, RZ, 0x2, R5 ;  /* 0x00000002ff000819 */ /* 0x000fca0000011605 */
[----:B------:R-:W-:-:S05]  /*2100*/  @P0 IMAD R0, R0, -0x5, R3 ;  /* 0xfffffffb00000824 */ /* 0x000fca00078e0203 */
[----:B------:R-:W-:-:S05]  /*2110*/  @P0 LEA R0, R0, UR41, 0x3 ;  /* 0x0000002900000c11 */ /* 0x000fca000f8e18ff */
[----:B------:R-:W-:-:S05]  /*2120*/  @P0 VIADD R3, R0, 0x28 ;  /* 0x0000002800030836 */ /* 0x000fca0000000000 */
[----:B------:R-:W-:-:S04]  /*2130*/  @P0 PRMT R3, R152, 0x654, R3 ;  /* 0x0000065498030816 */ /* 0x000fc80000000003 */
[----:B------:R1:W-:Y:S01]  /*2140*/  @P0 SYNCS.ARRIVE.TRANS64.RED.A1T0 RZ, [R3+URZ], RZ ;  /* 0x000000ff03ff09a7 */ /* 0x0003e2000810043f */
[----:B------:R-:W-:-:S13]  /*2150*/  ISETP.GT.U32.AND P0, PT, R16, 0x1, PT ;  /* 0x000000011000780c */ /* 0x000fda0003f04070 */
[----:B-1----:R-:W-:Y:S05]  /*2160*/  @P0 BRA `(.L_x_33) ;  /* 0x0000000000040947 */ /* 0x002fea0003800000 */
[----:B------:R-:W-:Y:S01]  /*2170*/  BPT.TRAP 0x1 ;  /* 0x000000040000795c */ /* 0x000fe20000300000 */
.L_x_33:
[----:B------:R-:W-:Y:S01]  /*2180*/  SHF.L.U32 R0, R175, 0x1f, RZ ;  /* 0x0000001faf007819 */ /* 0x000fe200000006ff */
[----:B------:R-:W-:Y:S01]  /*2190*/  UIADD3 UR38, UR44, UR38, URZ ;  /* 0x000000262c267290 */ /* 0x000fe2000fffe03f */
[----:B------:R-:W1:Y:S01]  /*21a0*/  LDC R15, c[0x0][0x288] ;  /* 0x0000a200ff0f7b82 */ /* 0x000e620000000800 */
[----:B------:R-:W-:Y:S01]  /*21b0*/  UISETP.GE.U32.AND UP1, UPT, UR44, 0x5, UPT ;  /* 0x000000052c00788c */ /* 0x000fe2000bf26070 */
[----:B------:R-:W-:Y:S01]  /*21c0*/  IMAD.SHL.U32 R8, R158, 0x2, RZ ;  /* 0x000000029e087824 */ /* 0x000fe200078e00ff */
[----:B------:R-:W-:Y:S02]  /*21d0*/  UISETP.GT.U32.AND UP0, UPT, UR38, 0x4, UPT ;  /* 0x000000042600788c */ /* 0x000fe4000bf04070 */
[----:B------:R-:W-:Y:S02]  /*21e0*/  UIMAD.WIDE.U32 UR4, UR38, -0x33333333, URZ ;  /* 0xcccccccd260478a5 */ /* 0x000fe4000f8e003f */
[----:B------:R-:W-:Y:S01]  /*21f0*/  UISETP.LT.U32.AND UP0, UPT, UR44, 0x5, UP0 ;  /* 0x000000052c00788c */ /* 0x000fe20008701070 */
[----:B------:R-:W2:Y:S01]  /*2200*/  SYNCS.PHASECHK.TRANS64.TRYWAIT P0, [R159+UR42+0x10], R0 ;  /* 0x000010009f0075a7 */ /* 0x000ea2000800016a */
[----:B------:R-:W-:Y:S01]  /*2210*/  USHF.R.U32.HI UR4, URZ, 0x2, UR5 ;  /* 0x000000023f047899 */ /* 0x000fe20008011605 */
[----:B------:R-:W-:Y:S01]  /*2220*/  SHF.R.S32.HI R9, RZ, 0x1f, R8 ;  /* 0x0000001fff097819 */ /* 0x000fe20000011408 */
[----:B------:R-:W-:-:S02]  /*2230*/  USEL UR6, URZ, 0x1, !UP0 ;  /* 0x000000013f067887 */ /* 0x000fc4000c000000 */
[----:B------:R-:W-:Y:S02]  /*2240*/  UIMAD UR38, UR4, -0x5, UR38 ;  /* 0xfffffffb042678a4 */ /* 0x000fe4000f8e0226 */
[----:B------:R-:W-:-:S04]  /*2250*/  ULOP3.LUT UR39, UR39, UR6, URZ, 0x3c, !UPT ;  /* 0x0000000627277292 */ /* 0x000fc8000f8e3c3f */
[----:B------:R-:W-:Y:S01]  /*2260*/  @UP1 ULOP3.LUT UR39, UR39, 0x1, UR4, 0x78, !UPT ;  /* 0x0000000127271892 */ /* 0x000fe2000f8e7804 */
[----:B-12---:R-:W-:Y:S11]  /*2270*/  @!P0 BRA `(.L_x_35) ;  /* 0x0000009400688947 */ /* 0x006ff60003800000 */
.L_x_318:
[----:B------:R-:W-:Y:S01]  /*2280*/  IMAD.SHL.U32 R14, R19, 0x40, RZ ;  /* 0x00000040130e7824 */ /* 0x000fe200078e00ff */
[----:B------:R-:W-:Y:S01]  /*2290*/  ULDC UR6, c[0x0][0x284] ;  /* 0x0000a10000067ab9 */ /* 0x000fe20000000800 */
[----:B0-----:R-:W-:Y:S01]  /*22a0*/  IMAD.SHL.U32 R12, R22, 0x100, RZ ;  /* 0x00000100160c7824 */ /* 0x001fe200078e00ff */
[----:B------:R-:W-:Y:S01]  /*22b0*/  SHF.R.S32.HI R165, RZ, 0x1f, R2 ;  /* 0x0000001fffa57819 */ /* 0x000fe20000011402 */
[----:B------:R-:W-:Y:S01]  /*22c0*/  ULDC.64 UR4, c[0x0][0x5d0] ;  /* 0x0001740000047ab9 */ /* 0x000fe20000000a00 */
[----:B------:R-:W-:Y:S01]  /*22d0*/  ISETP.GE.AND P0, PT, R14, UR6, PT ;  /* 0x000000060e007c0c */ /* 0x000fe2000bf06270 */
[----:B------:R-:W-:Y:S01]  /*22e0*/  IMAD.WIDE.U32 R4, R2, UR4, R8 ;  /* 0x0000000402047c25 */ /* 0x000fe2000f8e0008 */
[----:B------:R-:W-:Y:S02]  /*22f0*/  SHF.R.S32.HI R13, RZ, 0x1f, R12 ;  /* 0x0000001fff0d7819 */ /* 0x000fe4000001140c */
[C---:B------:R-:W-:Y:S01]  /*2300*/  ISETP.GE.OR P0, PT, R12.reuse, R15, P0 ;  /* 0x0000000f0c00720c */ /* 0x040fe20000706670 */
[----:B------:R-:W-:Y:S01]  /*2310*/  IMAD R3, R165, UR4, RZ ;  /* 0x00000004a5037c24 */ /* 0x000fe2000f8e02ff */
[----:B------:R-:W-:-:S03]  /*2320*/  IADD3 R6, P1, R12, R4, RZ ;  /* 0x000000040c067210 */ /* 0x000fc60007f3e0ff */
[----:B------:R-:W-:-:S05]  /*2330*/  IMAD R3, R2, UR5, R3 ;  /* 0x0000000502037c24 */ /* 0x000fca000f8e0203 */
[----:B------:R-:W-:-:S03]  /*2340*/  IADD3.X R7, R13, R5, R3, P1, !PT ;  /* 0x000000050d077210 */ /* 0x000fc60000ffe403 */
[----:B------:R-:W-:Y:S05]  /*2350*/  @P0 BRA `(.L_x_36) ;  /* 0x0000007c00040947 */ /* 0x000fea0003800000 */
[----:B------:R-:W0:Y:S01]  /*2360*/  LDC.64 R10, c[0x0][0x5c8] ;  /* 0x00017200ff0a7b82 */ /* 0x000e220000000a00 */
[----:B-----5:R-:W-:Y:S01]  /*2370*/  FSETP.NEU.AND P0, PT, R155, RZ, PT ;  /* 0x000000ff9b00720b */ /* 0x020fe20003f0d000 */
[----:B------:R-:W-:Y:S01]  /*2380*/  IMAD R3, R158, -0x2, R15 ;  /* 0xfffffffe9e037824 */ /* 0x000fe200078e020f */
[----:B------:R-:W-:Y:S01]  /*2390*/  BSSY B0, `(.L_x_36) ;  /* 0x00007bd000007945 */ /* 0x000fe20003800000 */
[----:B------:R-:W-:-:S04]  /*23a0*/  IMAD.WIDE R166, R19, 0x40, R156 ;  /* 0x0000004013a67825 */ /* 0x000fc800078e029c */
[----:B-1----:R-:W-:Y:S02]  /*23b0*/  IMAD.IADD R0, R3, 0x1, -R12 ;  /* 0x0000000103007824 */ /* 0x002fe400078e0a0c */
[----:B------:R-:W-:-:S03]  /*23c0*/  IMAD.IADD R3, R163, 0x1, -R14 ;  /* 0x00000001a3037824 */ /* 0x000fc600078e0a0e */
[----:B------:R-:W-:-:S04]  /*23d0*/  ISETP.GT.AND P2, PT, R0, RZ, PT ;  /* 0x000000ff0000720c */ /* 0x000fc80003f44270 */
[----:B------:R-:W-:Y:S01]  /*23e0*/  ISETP.GT.AND P1, PT, R3, RZ, P2 ;  /* 0x000000ff0300720c */ /* 0x000fe20001724270 */
[-C--:B0-----:R-:W-:Y:S02]  /*23f0*/  IMAD R4, R167, R10.reuse, RZ ;  /* 0x0000000aa7047224 */ /* 0x081fe400078e02ff */
[----:B------:R-:W-:-:S04]  /*2400*/  IMAD.WIDE.U32 R6, R166, R10, R6 ;  /* 0x0000000aa6067225 */ /* 0x000fc800078e0006 */
[----:B------:R-:W-:-:S04]  /*2410*/  IMAD R5, R166, R11, R4 ;  /* 0x0000000ba6057224 */ /* 0x000fc800078e0204 */
[----:B------:R-:W-:Y:S01]  /*2420*/  IMAD.IADD R179, R7, 0x1, R5 ;  /* 0x0000000107b37824 */ /* 0x000fe200078e0205 */
[----:B------:R-:W-:Y:S06]  /*2430*/  @!P0 BRA `(.L_x_37) ;  /* 0x0000005400988947 */ /* 0x000fec0003800000 */
[----:B------:R-:W0:Y:S01]  /*2440*/  LDC.64 R20, c[0x0][0x5b8] ;  /* 0x00016e00ff147b82 */ /* 0x000e220000000a00 */
[----:B------:R-:W-:-:S07]  /*2450*/  ULDC.64 UR4, c[0x0][0x5c0] ;  /* 0x0001700000047ab9 */ /* 0x000fce0000000a00 */
[----:B------:R-:W1:Y:S08]  /*2460*/  LDC.64 R168, c[0x0][0x5b0] ;  /* 0x00016c00ffa87b82 */ /* 0x000e700000000a00 */
[----:B------:R-:W2:Y:S01]  /*2470*/  LDC.64 R14, c[0x0][0x5a8] ;  /* 0x00016a00ff0e7b82 */ /* 0x000ea20000000a00 */
[-C--:B0-----:R-:W-:Y:S02]  /*2480*/  IMAD R7, R165, R20.reuse, RZ ;  /* 0x00000014a5077224 */ /* 0x081fe400078e02ff */
[----:B------:R-:W-:-:S04]  /*2490*/  IMAD.WIDE.U32 R4, R2, R20, R8 ;  /* 0x0000001402047225 */ /* 0x000fc800078e0008 */
[----:B------:R-:W-:Y:S01]  /*24a0*/  IMAD R177, R2, R21, R7 ;  /* 0x0000001502b17224 */ /* 0x000fe200078e0207 */
[----:B------:R-:W-:Y:S01]  /*24b0*/  IADD3 R164, P0, R12, R4, RZ ;  /* 0x000000040ca47210 */ /* 0x000fe20007f1e0ff */
[----:B-1----:R-:W-:-:S03]  /*24c0*/  IMAD R4, R167, R168, RZ ;  /* 0x000000a8a7047224 */ /* 0x002fc600078e02ff */
[----:B------:R-:W-:Y:S01]  /*24d0*/  IADD3.X R165, R13, R5, R177, P0, !PT ;  /* 0x000000050da57210 */ /* 0x000fe200007fe4b1 */
[C---:B------:R-:W-:Y:S02]  /*24e0*/  IMAD R21, R166.reuse, R169, R4 ;  /* 0x000000a9a6157224 */ /* 0x040fe400078e0204 */
[----:B------:R-:W-:-:S04]  /*24f0*/  IMAD.WIDE.U32 R4, R166, R168, R164 ;  /* 0x000000a8a6047225 */ /* 0x000fc800078e00a4 */
[----:B------:R-:W-:Y:S01]  /*2500*/  IMAD.IADD R5, R5, 0x1, R21 ;  /* 0x0000000105057824 */ /* 0x000fe200078e0215 */
[----:B--2---:R-:W-:-:S04]  /*2510*/  LEA R170, P0, R4, R14, 0x1 ;  /* 0x0000000e04aa7211 */ /* 0x004fc800078008ff */
[----:B------:R-:W-:-:S05]  /*2520*/  LEA.HI.X R171, R4, R15, R5, 0x1, P0 ;  /* 0x0000000f04ab7211 */ /* 0x000fca00000f0c05 */
[----:B------:R0:W2:Y:S01]  /*2530*/  @P1 LDG.E.LTC128B.U16 R19, desc[UR36][R170.64] ;  /* 0x00000024aa131981 */ /* 0x0000a2000c1e1520 */
[----:B------:R-:W-:Y:S01]  /*2540*/  IMAD.WIDE.U32 R4, R166, R168, R12 ;  /* 0x000000a8a6047225 */ /* 0x000fe200078e000c */
[----:B------:R-:W-:Y:S02]  /*2550*/  BSSY B1, `(.L_x_38) ;  /* 0x0000014000017945 */ /* 0x000fe40003800000 */
[----:B------:R-:W-:-:S04]  /*2560*/  IADD3 R172, P0, R8, R4, RZ ;  /* 0x0000000408ac7210 */ /* 0x000fc80007f1e0ff */
[----:B------:R-:W-:Y:S01]  /*2570*/  IADD3.X R173, R9, R21, R5, P0, !PT ;  /* 0x0000001509ad7210 */ /* 0x000fe200007fe405 */
[C---:B0-----:R-:W-:Y:S01]  /*2580*/  IMAD.SHL.U32 R170, R168.reuse, 0x8, RZ ;  /* 0x00000008a8aa7824 */ /* 0x041fe200078e00ff */
[----:B------:R-:W-:Y:S01]  /*2590*/  SHF.L.U64.HI R171, R168, 0x3, R169 ;  /* 0x00000003a8ab7819 */ /* 0x000fe200000102a9 */
[----:B------:R-:W-:-:S04]  /*25a0*/  IMAD.WIDE.U32 R172, R2, R20, R172 ;  /* 0x0000001402ac7225 */ /* 0x000fc800078e00ac */
[----:B------:R-:W-:Y:S02]  /*25b0*/  IMAD.IADD R7, R177, 0x1, R173 ;  /* 0x00000001b1077824 */ /* 0x000fe400078e02ad */
[----:B--2---:R-:W-:-:S04]  /*25c0*/  IMAD.U32 R4, R19, 0x10000, RZ ;  /* 0x0001000013047824 */ /* 0x004fc800078e00ff */
[----:B------:R-:W-:Y:S01]  /*25d0*/  FMUL R5, R4, R155 ;  /* 0x0000009b04057220 */ /* 0x000fe20000400000 */
[----:B------:R-:W-:-:S03]  /*25e0*/  LEA R4, P0, R6, UR4, 0x1 ;  /* 0x0000000406047c11 */ /* 0x000fc6000f8008ff */
[----:B------:R-:W-:Y:S01]  /*25f0*/  FFMA R24, R24, R154, R5 ;  /* 0x0000009a18187223 */ /* 0x000fe20000000005 */
[----:B------:R-:W-:Y:S02]  /*2600*/  LEA.HI.X R5, R6, UR5, R179, 0x1, P0 ;  /* 0x0000000506057c11 */ /* 0x000fe400080f0cb3 */
[----:B------:R-:W-:Y:S02]  /*2610*/  ISETP.GT.AND P0, PT, R0, 0x1, PT ;  /* 0x000000010000780c */ /* 0x000fe40003f04270 */
[----:B------:R-:W-:Y:S02]  /*2620*/  F2FP.BF16.F32.PACK_AB R24, RZ, R24 ;  /* 0x00000018ff18723e */ /* 0x000fe400000010ff */
[----:B------:R-:W-:Y:S02]  /*2630*/  ISETP.GT.AND P3, PT, R3, RZ, P0 ;  /* 0x000000ff0300720c */ /* 0x000fe40000764270 */
[C---:B------:R-:W-:Y:S01]  /*2640*/  LEA R6, P4, R172.reuse, R14, 0x1 ;  /* 0x0000000eac067211 */ /* 0x040fe200078808ff */
[----:B------:R0:W-:Y:S03]  /*2650*/  @P1 STG.E.U16 desc[UR36][R4.64], R24 ;  /* 0x0000001804001986 */ /* 0x0001e6000c101524 */
[----:B------:R-:W-:-:S07]  /*2660*/  LEA.HI.X R7, R172, R15, R7, 0x1, P4 ;  /* 0x0000000fac077211 */ /* 0x000fce00020f0c07 */
[----:B------:R-:W-:Y:S05]  /*2670*/  @!P3 BRA `(.L_x_39) ;  /* 0x000000000004b947 */ /* 0x000fea0003800000 */
[----:B------:R1:W5:Y:S02]  /*2680*/  LDG.E.LTC128B.U16 R19, desc[UR36][R6.64+0x2] ;  /* 0x0000022406137981 */ /* 0x000364000c1e1520 */
.L_x_39:
[----:B------:R-:W-:Y:S05]  /*2690*/  BSYNC B1 ;  /* 0x0000000000017941 */ /* 0x000fea0003800000 */
.L_x_38:
[----:B------:R-:W-:Y:S01]  /*26a0*/  IMAD.WIDE.U32 R170, R166, R168, R170 ;  /* 0x000000a8a6aa7225 */ /* 0x000fe200078e00aa */
[----:B------:R-:W-:-:S03]  /*26b0*/  ISETP.GT.AND P2, PT, R3, 0x8, P2 ;  /* 0x000000080300780c */ /* 0x000fc60001744270 */
[----:B-----5:R-:W-:Y:S02]  /*26c0*/  IMAD.U32 R22, R19, 0x10000, RZ ;  /* 0x0001000013167824 */ /* 0x020fe400078e00ff */
[----:B------:R-:W-:Y:S01]  /*26d0*/  IMAD.IADD R167, R21, 0x1, R171 ;  /* 0x0000000115a77824 */ /* 0x000fe200078e02ab */
[----:B------:R-:W-:Y:S01]  /*26e0*/  IADD3 R21, P1, R164, R170, RZ ;  /* 0x000000aaa4157210 */ /* 0x000fe20007f3e0ff */
[----:B------:R-:W-:-:S04]  /*26f0*/  FMUL R22, R22, R155 ;  /* 0x0000009b16167220 */ /* 0x000fc80000400000 */
[----:B------:R-:W-:Y:S01]  /*2700*/  FFMA R22, R25, R154, R22 ;  /* 0x0000009a19167223 */ /* 0x000fe20000000016 */
[----:B------:R-:W-:Y:S01]  /*2710*/  IMAD.X R164, R167, 0x1, R165, P1 ;  /* 0x00000001a7a47824 */ /* 0x000fe200008e06a5 */
[----:B0-----:R-:W-:-:S03]  /*2720*/  LEA R24, P1, R21, R14, 0x1 ;  /* 0x0000000e15187211 */ /* 0x001fc600078208ff */
[----:B------:R-:W-:Y:S02]  /*2730*/  F2FP.BF16.F32.PACK_AB R22, RZ, R22 ;  /* 0x00000016ff16723e */ /* 0x000fe400000010ff */
[----:B------:R-:W-:-:S03]  /*2740*/  LEA.HI.X R25, R21, R15, R164, 0x1, P1 ;  /* 0x0000000f15197211 */ /* 0x000fc600008f0ca4 */
[----:B------:R0:W-:Y:S04]  /*2750*/  @P3 STG.E.U16 desc[UR36][R4.64+0x2], R22 ;  /* 0x0000021604003986 */ /* 0x0001e8000c101524 */
[----:B------:R-:W2:Y:S01]  /*2760*/  @P2 LDG.E.LTC128B.U16 R19, desc[UR36][R24.64] ;  /* 0x0000002418132981 */ /* 0x000ea2000c1e1520 */
[----:B------:R-:W-:Y:S01]  /*2770*/  IADD3 R8, P1, P3, R8, R170, R12 ;  /* 0x000000aa08087210 */ /* 0x000fe20007b3e00c */
[----:B------:R-:W-:Y:S01]  /*2780*/  BSSY B1, `(.L_x_40) ;  /* 0x0000011000017945 */ /* 0x000fe20003800000 */
[C---:B------:R-:W-:Y:S02]  /*2790*/  SHF.L.U64.HI R11, R10.reuse, 0x4, R11 ;  /* 0x000000040a0b7819 */ /* 0x040fe4000001020b */
[----:B------:R-:W-:Y:S02]  /*27a0*/  IADD3.X R9, R9, R167, R13, P1, P3 ;  /* 0x000000a709097210 */ /* 0x000fe40000fe640d */
[----:B------:R-:W-:-:S02]  /*27b0*/  LEA R10, P1, R10, R4, 0x4 ;  /* 0x000000040a0a7211 */ /* 0x000fc400078220ff */
[----:B------:R-:W-:Y:S01]  /*27c0*/  ISETP.GT.AND P0, PT, R3, 0x8, P0 ;  /* 0x000000080300780c */ /* 0x000fe20000704270 */
[----:B------:R-:W-:-:S04]  /*27d0*/  IMAD.WIDE.U32 R20, R2, R20, R8 ;  /* 0x0000001402147225 */ /* 0x000fc800078e0008 */
[----:B------:R-:W-:Y:S01]  /*27e0*/  IMAD.X R11, R11, 0x1, R5, P1 ;  /* 0x000000010b0b7824 */ /* 0x000fe200008e0605 */
[----:B------:R-:W-:Y:S01]  /*27f0*/  LEA R8, P3, R20, R14, 0x1 ;  /* 0x0000000e14087211 */ /* 0x000fe200078608ff */
[----:B------:R-:W-:-:S05]  /*2800*/  IMAD.IADD R2, R177, 0x1, R21 ;  /* 0x00000001b1027824 */ /* 0x000fca00078e0215 */
[----:B------:R-:W-:Y:S01]  /*2810*/  LEA.HI.X R9, R20, R15, R2, 0x1, P3 ;  /* 0x0000000f14097211 */ /* 0x000fe200018f0c02 */
[----:B--2---:R-:W-:-:S04]  /*2820*/  IMAD.U32 R12, R19, 0x10000, RZ ;  /* 0x00010000130c7824 */ /* 0x004fc800078e00ff */
[----:B------:R-:W-:-:S04]  /*2830*/  FMUL R13, R12, R155 ;  /* 0x0000009b0c0d7220 */ /* 0x000fc80000400000 */
[----:B------:R-:W-:-:S05]  /*2840*/  FFMA R13, R26, R154, R13 ;  /* 0x0000009a1a0d7223 */ /* 0x000fca000000000d */
[----:B------:R-:W-:-:S05]  /*2850*/  F2FP.BF16.F32.PACK_AB R13, RZ, R13 ;  /* 0x0000000dff0d723e */ /* 0x000fca00000010ff */
[----:B------:R0:W-:Y:S01]  /*2860*/  @P2 STG.E.U16 desc[UR36][R10.64], R13 ;  /* 0x0000000d0a002986 */ /* 0x0001e2000c101524 */
[----:B------:R-:W-:Y:S05]  /*2870*/  @!P0 BRA `(.L_x_41) ;  /* 0x0000000000048947 */ /* 0x000fea0003800000 */
[----:B------:R2:W5:Y:S02]  /*2880*/  LDG.E.LTC128B.U16 R19, desc[UR36][R8.64+0x2] ;  /* 0x0000022408137981 */ /* 0x000564000c1e1520 */
.L_x_41:
[----:B------:R-:W-:Y:S05]  /*2890*/  BSYNC B1 ;  /* 0x0000000000017941 */ /* 0x000fea0003800000 */
.L_x_40:
[----:B-----5:R-:W-:Y:S01]  /*28a0*/  IMAD.U32 R2, R19, 0x10000, RZ ;  /* 0x0001000013027824 */ /* 0x020fe200078e00ff */
[----:B------:R-:W-:Y:S01]  /*28b0*/  ISETP.GT.AND P1, PT, R0, 0x8, PT ;  /* 0x000000080000780c */ /* 0x000fe20003f24270 */
[----:B------:R-:W-:Y:S02]  /*28c0*/  BSSY B1, `(.L_x_42) ;  /* 0x0000008000017945 */ /* 0x000fe40003800000 */
[----:B------:R-:W-:Y:S01]  /*28d0*/  FMUL R2, R2, R155 ;  /* 0x0000009b02027220 */ /* 0x000fe20000400000 */
[----:B------:R-:W-:-:S03]  /*28e0*/  ISETP.GT.AND P2, PT, R3, RZ, P1 ;  /* 0x000000ff0300720c */ /* 0x000fc60000f44270 */
[----:B------:R-:W-:-:S05]  /*28f0*/  FFMA R2, R27, R154, R2 ;  /* 0x0000009a1b027223 */ /* 0x000fca0000000002 */
[----:B------:R-:W-:-:S05]  /*2900*/  F2FP.BF16.F32.PACK_AB R2, RZ, R2 ;  /* 0x00000002ff02723e */ /* 0x000fca00000010ff */
[----:B------:R3:W-:Y:S01]  /*2910*/  @P0 STG.E.U16 desc[UR36][R10.64+0x2], R2 ;  /* 0x000002020a000986 */ /* 0x0007e2000c101524 */
[----:B------:R-:W-:Y:S05]  /*2920*/  @!P2 BRA `(.L_x_43) ;  /* 0x000000000004a947 */ /* 0x000fea0003800000 */
[----:B------:R4:W5:Y:S02]  /*2930*/  LDG.E.LTC128B.U16 R19, desc[UR36][R6.64+0x10] ;  /* 0x0000102406137981 */ /* 0x000964000c1e1520 */
.L_x_43:
[----:B------:R-:W-:Y:S05]  /*2940*/  BSYNC B1 ;  /* 0x0000000000017941 */ /* 0x000fea0003800000 */
.L_x_42:
[----:B---3-5:R-:W-:Y:S01]  /*2950*/  IMAD.U32 R2, R19, 0x10000, RZ ;  /* 0x0001000013027824 */ /* 0x028fe200078e00ff */
[----:B------:R-:W-:Y:S01]  /*2960*/  ISETP.GT.AND P0, PT, R0, 0x9, PT ;  /* 0x000000090000780c */ /* 0x000fe20003f04270 */
[----:B------:R-:W-:Y:S02]  /*2970*/  BSSY B1, `(.L_x_44) ;  /* 0x0000008000017945 */ /* 0x000fe40003800000 */
[----:B0-----:R-:W-:Y:S01]  /*2980*/  FMUL R13, R2, R155 ;  /* 0x0000009b020d7220 */ /* 0x001fe20000400000 */
[----:B------:R-:W-:-:S03]  /*2990*/  ISETP.GT.AND P3, PT, R3, RZ, P0 ;  /* 0x000000ff0300720c */ /* 0x000fc60000764270 */
[----:B------:R-:W-:-:S05]  /*29a0*/  FFMA R13, R28, R154, R13 ;  /* 0x0000009a1c0d7223 */ /* 0x000fca000000000d */
[----:B------:R-:W-:-:S05]  /*29b0*/  F2FP.BF16.F32.PACK_AB R13, RZ, R13 ;  /* 0x0000000dff0d723e */ /* 0x000fca00000010ff */
[----:B------:R0:W-:Y:S01]  /*29c0*/  @P2 STG.E.U16 desc[UR36][R4.64+0x10], R13 ;  /* 0x0000100d04002986 */ /* 0x0001e2000c101524 */
[----:B------:R-:W-:Y:S05]  /*29d0*/  @!P3 BRA `(.L_x_45) ;  /* 0x000000000004b947 */ /* 0x000fea0003800000 */
[----:B------:R3:W5:Y:S02]  /*29e0*/  LDG.E.LTC128B.U16 R19, desc[UR36][R6.64+0x12] ;  /* 0x0000122406137981 */ /* 0x000764000c1e1520 */
.L_x_45:
[----:B------:R-:W-:Y:S05]  /*29f0*/  BSYNC B1 ;  /* 0x0000000000017941 */ /* 0x000fea0003800000 */
.L_x_44:
[----:B-----5:R-:W-:Y:S01]  /*2a00*/  IMAD.U32 R2, R19, 0x10000, RZ ;  /* 0x0001000013027824 */ /* 0x020fe200078e00ff */
[----:B------:R-:W-:Y:S01]  /*2a10*/  ISETP.GT.AND P1, PT, R3, 0x8, P1 ;  /* 0x000000080300780c */ /* 0x000fe20000f24270 */
[----:B------:R-:W-:Y:S02]  /*2a20*/  BSSY B1, `(.L_x_46) ;  /* 0x0000007000017945 */ /* 0x000fe40003800000 */
[----:B------:R-:W-:-:S04]  /*2a30*/  FMUL R2, R2, R155 ;  /* 0x0000009b02027220 */ /* 0x000fc80000400000 */
[----:B------:R-:W-:-:S05]  /*2a40*/  FFMA R2, R29, R154, R2 ;  /* 0x0000009a1d027223 */ /* 0x000fca0000000002 */
[----:B------:R-:W-:-:S05]  /*2a50*/  F2FP.BF16.F32.PACK_AB R2, RZ, R2 ;  /* 0x00000002ff02723e */ /* 0x000fca00000010ff */
[----:B------:R0:W-:Y:S01]  /*2a60*/  @P3 STG.E.U16 desc[UR36][R4.64+0x12], R2 ;  /* 0x0000120204003986 */ /* 0x0001e2000c101524 */
[----:B------:R-:W-:Y:S05]  /*2a70*/  @!P1 BRA `(.L_x_47) ;  /* 0x0000000000049947 */ /* 0x000fea0003800000 */
[----:B------:R0:W5:Y:S02]  /*2a80*/  LDG.E.LTC128B.U16 R19, desc[UR36][R8.64+0x10] ;  /* 0x0000102408137981 */ /* 0x000164000c1e1520 */
.L_x_47:
[----:B------:R-:W-:Y:S05]  /*2a90*/  BSYNC B1 ;  /* 0x0000000000017941 */ /* 0x000fea0003800000 */
.L_x_46:
[----:B0----5:R-:W-:Y:S01]  /*2aa0*/  IMAD.U32 R2, R19, 0x10000, RZ ;  /* 0x0001000013027824 */ /* 0x021fe200078e00ff */
        /* <DEDUP_REMOVED lines=8> */
.L_x_49:
[----:B------:R-:W-:Y:S05]  /*2b30*/  BSYNC B1 ;  /* 0x0000000000017941 */ /* 0x000fea0003800000 */
.L_x_48:
        /* <DEDUP_REMOVED lines=10> */
.L_x_51:
[----:B------:R-:W-:Y:S05]  /*2be0*/  BSYNC B1 ;  /* 0x0000000000017941 */ /* 0x000fea0003800000 */
.L_x_50:
[----:B0----5:R-:W-:Y:S01]  /*2bf0*/  IMAD.U32 R2, R19, 0x10000, RZ ;  /* 0x0001000013027824 */ /* 0x021fe200078e00ff */
        /* <DEDUP_REMOVED lines=9> */
.L_x_53:
[----:B------:R-:W-:Y:S05]  /*2c90*/  BSYNC B1 ;  /* 0x0000000000017941 */ /* 0x000fea0003800000 */
.L_x_52:
        /* <DEDUP_REMOVED lines=9> */
.L_x_55:
[----:B------:R-:W-:Y:S05]  /*2d30*/  BSYNC B1 ;  /* 0x0000000000017941 */ /* 0x000fea0003800000 */
.L_x_54:
        /* <DEDUP_REMOVED lines=9> */
.L_x_57:
[----:B------:R-:W-:Y:S05]  /*2dd0*/  BSYNC B1 ;  /* 0x0000000000017941 */ /* 0x000fea0003800000 */
.L_x_56:
        /* <DEDUP_REMOVED lines=10> */
.L_x_59:
[----:B------:R-:W-:Y:S05]  /*2e80*/  BSYNC B1 ;  /* 0x0000000000017941 */ /* 0x000fea0003800000 */
.L_x_58:
        /* <DEDUP_REMOVED lines=10> */
.L_x_61:
[----:B------:R-:W-:Y:S05]  /*2f30*/  BSYNC B1 ;  /* 0x0000000000017941 */ /* 0x000fea0003800000 */
.L_x_60:
        /* <DEDUP_REMOVED lines=9> */
.L_x_63:
[----:B------:R-:W-:Y:S05]  /*2fd0*/  BSYNC B1 ;  /* 0x0000000000017941 */ /* 0x000fea0003800000 */
.L_x_62:
        /* <DEDUP_REMOVED lines=9> */
.L_x_65:
[----:B------:R-:W-:Y:S05]  /*3070*/  BSYNC B1 ;  /* 0x0000000000017941 */ /* 0x000fea0003800000 */
.L_x_64:
        /* <DEDUP_REMOVED lines=10> */
.L_x_67:
[----:B------:R-:W-:Y:S05]  /*3120*/  BSYNC B1 ;  /* 0x0000000000017941 */ /* 0x000fea0003800000 */
.L_x_66:
        /* <DEDUP_REMOVED lines=10> */
.L_x_69:
[----:B------:R-:W-:Y:S05]  /*31d0*/  BSYNC B1 ;  /* 0x0000000000017941 */ /* 0x000fea0003800000 */
.L_x_68:
        /* <DEDUP_REMOVED lines=9> */
.L_x_71:
[----:B------:R-:W-:Y:S05]  /*3270*/  BSYNC B1 ;  /* 0x0000000000017941 */ /* 0x000fea0003800000 */
.L_x_70:
        /* <DEDUP_REMOVED lines=9> */
.L_x_73:
[----:B------:R-:W-:Y:S05]  /*3310*/  BSYNC B1 ;  /* 0x0000000000017941 */ /* 0x000fea0003800000 */
.L_x_72:
        /* <DEDUP_REMOVED lines=10> */
.L_x_75:
[----:B------:R-:W-:Y:S05]  /*33c0*/  BSYNC B1 ;  /* 0x0000000000017941 */ /* 0x000fea0003800000 */
.L_x_74:
        /* <DEDUP_REMOVED lines=10> */
.L_x_77:
[----:B------:R-:W-:Y:S05]  /*3470*/  BSYNC B1 ;  /* 0x0000000000017941 */ /* 0x000fea0003800000 */
.L_x_76:
        /* <DEDUP_REMOVED lines=9> */
.L_x_79:
[----:B------:R-:W-:Y:S05]  /*3510*/  BSYNC B1 ;  /* 0x0000000000017941 */ /* 0x000fea0003800000 */
.L_x_78:
        /* <DEDUP_REMOVED lines=9> */
.L_x_81:
[----:B------:R-:W-:Y:S05]  /*35b0*/  BSYNC B1 ;  /* 0x0000000000017941 */ /* 0x000fea0003800000 */
.L_x_80:
        /* <DEDUP_REMOVED lines=10> */
.L_x_83:
[----:B------:R-:W-:Y:S05]  /*3660*/  BSYNC B1 ;  /* 0x0000000000017941 */ /* 0x000fea0003800000 */
.L_x_82:
        /* <DEDUP_REMOVED lines=10> */
.L_x_85:
[----:B------:R-:W-:Y:S05]  /*3710*/  BSYNC B1 ;  /* 0x0000000000017941 */ /* 0x000fea0003800000 */
.L_x_84:
        /* <DEDUP_REMOVED lines=9> */
.L_x_87:
[----:B------:R-:W-:Y:S05]  /*37b0*/  BSYNC B1 ;  /* 0x0000000000017941 */ /* 0x000fea0003800000 */
.L_x_86:
        /* <DEDUP_REMOVED lines=9> */
.L_x_89:
[----:B------:R-:W-:Y:S05]  /*3850*/  BSYNC B1 ;  /* 0x0000000000017941 */ /* 0x000fea0003800000 */
.L_x_88:
        /* <DEDUP_REMOVED lines=10> */
.L_x_91:
[----:B------:R-:W-:Y:S05]  /*3900*/  BSYNC B1 ;  /* 0x0000000000017941 */ /* 0x000fea0003800000 */
.L_x_90:
        /* <DEDUP_REMOVED lines=10> */
.L_x_93:
[----:B------:R-:W-:Y:S05]  /*39b0*/  BSYNC B1 ;  /* 0x0000000000017941 */ /* 0x000fea0003800000 */
.L_x_92:
        /* <DEDUP_REMOVED lines=9> */
.L_x_95:
[----:B------:R-:W-:Y:S05]  /*3a50*/  BSYNC B1 ;  /* 0x0000000000017941 */ /* 0x000fea0003800000 */
.L_x_94:
        /* <DEDUP_REMOVED lines=9> */
.L_x_97:
[----:B------:R-:W-:Y:S05]  /*3af0*/  BSYNC B1 ;  /* 0x0000000000017941 */ /* 0x000fea0003800000 */
.L_x_96:
        /* <DEDUP_REMOVED lines=10> */
.L_x_99:
[----:B------:R-:W-:Y:S05]  /*3ba0*/  BSYNC B1 ;  /* 0x0000000000017941 */ /* 0x000fea0003800000 */
.L_x_98:
        /* <DEDUP_REMOVED lines=10> */
.L_x_101:
[----:B------:R-:W-:Y:S05]  /*3c50*/  BSYNC B1 ;  /* 0x0000000000017941 */ /* 0x000fea0003800000 */
.L_x_100:
        /* <DEDUP_REMOVED lines=9> */
.L_x_103:
[----:B------:R-:W-:Y:S05]  /*3cf0*/  BSYNC B1 ;  /* 0x0000000000017941 */ /* 0x000fea0003800000 */
.L_x_102:
        /* <DEDUP_REMOVED lines=9> */
.L_x_105:
[----:B------:R-:W-:Y:S05]  /*3d90*/  BSYNC B1 ;  /* 0x0000000000017941 */ /* 0x000fea0003800000 */
.L_x_104:
        /* <DEDUP_REMOVED lines=10> */
.L_x_107:
[----:B------:R-:W-:Y:S05]  /*3e40*/  BSYNC B1 ;  /* 0x0000000000017941 */ /* 0x000fea0003800000 */
.L_x_106:
        /* <DEDUP_REMOVED lines=10> */
.L_x_109:
[----:B------:R-:W-:Y:S05]  /*3ef0*/  BSYNC B1 ;  /* 0x0000000000017941 */ /* 0x000fea0003800000 */
.L_x_108:
        /* <DEDUP_REMOVED lines=9> */
.L_x_111:
[----:B------:R-:W-:Y:S05]  /*3f90*/  BSYNC B1 ;  /* 0x0000000000017941 */ /* 0x000fea0003800000 */
.L_x_110:
        /* <DEDUP_REMOVED lines=9> */
.L_x_113:
[----:B------:R-:W-:Y:S05]  /*4030*/  BSYNC B1 ;  /* 0x0000000000017941 */ /* 0x000fea0003800000 */
.L_x_112:
        /* <DEDUP_REMOVED lines=10> */
.L_x_115:
[----:B------:R-:W-:Y:S05]  /*40e0*/  BSYNC B1 ;  /* 0x0000000000017941 */ /* 0x000fea0003800000 */
.L_x_114:
        /* <DEDUP_REMOVED lines=10> */
.L_x_117:
[----:B------:R-:W-:Y:S05]  /*4190*/  BSYNC B1 ;  /* 0x0000000000017941 */ /* 0x000fea0003800000 */
.L_x_116:
        /* <DEDUP_REMOVED lines=9> */
.L_x_119:
[----:B------:R-:W-:Y:S05]  /*4230*/  BSYNC B1 ;  /* 0x0000000000017941 */ /* 0x000fea0003800000 */
.L_x_118:
        /* <DEDUP_REMOVED lines=9> */
.L_x_121:
[----:B------:R-:W-:Y:S05]  /*42d0*/  BSYNC B1 ;  /* 0x0000000000017941 */ /* 0x000fea0003800000 */
.L_x_120:
        /* <DEDUP_REMOVED lines=10> */
.L_x_123:
[----:B------:R-:W-:Y:S05]  /*4380*/  BSYNC B1 ;  /* 0x0000000000017941 */ /* 0x000fea0003800000 */
.L_x_122:
        /* <DEDUP_REMOVED lines=10> */
.L_x_125:
[----:B------:R-:W-:Y:S05]  /*4430*/  BSYNC B1 ;  /* 0x0000000000017941 */ /* 0x000fea0003800000 */
.L_x_124:
        /* <DEDUP_REMOVED lines=9> */
.L_x_127:
[----:B------:R-:W-:Y:S05]  /*44d0*/  BSYNC B1 ;  /* 0x0000000000017941 */ /* 0x000fea0003800000 */
.L_x_126:
        /* <DEDUP_REMOVED lines=9> */
.L_x_129:
[----:B------:R-:W-:Y:S05]  /*4570*/  BSYNC B1 ;  /* 0x0000000000017941 */ /* 0x000fea0003800000 */
.L_x_128:
        /* <DEDUP_REMOVED lines=10> */
.L_x_131:
[----:B------:R-:W-:Y:S05]  /*4620*/  BSYNC B1 ;  /* 0x0000000000017941 */ /* 0x000fea0003800000 */
.L_x_130:
        /* <DEDUP_REMOVED lines=10> */
.L_x_133:
[----:B------:R-:W-:Y:S05]  /*46d0*/  BSYNC B1 ;  /* 0x0000000000017941 */ /* 0x000fea0003800000 */
.L_x_132:
        /* <DEDUP_REMOVED lines=9> */
.L_x_135:
[----:B------:R-:W-:Y:S05]  /*4770*/  BSYNC B1 ;  /* 0x0000000000017941 */ /* 0x000fea0003800000 */
.L_x_134:
        /* <DEDUP_REMOVED lines=9> */
.L_x_137:
[----:B------:R-:W-:Y:S05]  /*4810*/  BSYNC B1 ;  /* 0x0000000000017941 */ /* 0x000fea0003800000 */
.L_x_136:
        /* <DEDUP_REMOVED lines=10> */
.L_x_139:
[----:B------:R-:W-:Y:S05]  /*48c0*/  BSYNC B1 ;  /* 0x0000000000017941 */ /* 0x000fea0003800000 */
.L_x_138:
        /* <DEDUP_REMOVED lines=10> */
.L_x_141:
[----:B------:R-:W-:Y:S05]  /*4970*/  BSYNC B1 ;  /* 0x0000000000017941 */ /* 0x000fea0003800000 */
.L_x_140:
        /* <DEDUP_REMOVED lines=9> */
.L_x_143:
[----:B------:R-:W-:Y:S05]  /*4a10*/  BSYNC B1 ;  /* 0x0000000000017941 */ /* 0x000fea0003800000 */
.L_x_142:
        /* <DEDUP_REMOVED lines=9> */
.L_x_145:
[----:B------:R-:W-:Y:S05]  /*4ab0*/  BSYNC B1 ;  /* 0x0000000000017941 */ /* 0x000fea0003800000 */
.L_x_144:
        /* <DEDUP_REMOVED lines=10> */
.L_x_147:
[----:B------:R-:W-:Y:S05]  /*4b60*/  BSYNC B1 ;  /* 0x0000000000017941 */ /* 0x000fea0003800000 */
.L_x_146:
        /* <DEDUP_REMOVED lines=10> */
.L_x_149:
[----:B------:R-:W-:Y:S05]  /*4c10*/  BSYNC B1 ;  /* 0x0000000000017941 */ /* 0x000fea0003800000 */
.L_x_148:
        /* <DEDUP_REMOVED lines=9> */
.L_x_151:
[----:B------:R-:W-:Y:S05]  /*4cb0*/  BSYNC B1 ;  /* 0x0000000000017941 */ /* 0x000fea0003800000 */
.L_x_150:
        /* <DEDUP_REMOVED lines=9> */
.L_x_153:
[----:B------:R-:W-:Y:S05]  /*4d50*/  BSYNC B1 ;  /* 0x0000000000017941 */ /* 0x000fea0003800000 */
.L_x_152:
        /* <DEDUP_REMOVED lines=10> */
.L_x_155:
[----:B------:R-:W-:Y:S05]  /*4e00*/  BSYNC B1 ;  /* 0x0000000000017941 */ /* 0x000fea0003800000 */
.L_x_154:
        /* <DEDUP_REMOVED lines=10> */
.L_x_157:
[----:B------:R-:W-:Y:S05]  /*4eb0*/  BSYNC B1 ;  /* 0x0000000000017941 */ /* 0x000fea0003800000 */
.L_x_156:
        /* <DEDUP_REMOVED lines=9> */
.L_x_159:
[----:B------:R-:W-:Y:S05]  /*4f50*/  BSYNC B1 ;  /* 0x0000000000017941 */ /* 0x000fea0003800000 */
.L_x_158:
        /* <DEDUP_REMOVED lines=9> */
.L_x_161:
[----:B------:R-:W-:Y:S05]  /*4ff0*/  BSYNC B1 ;  /* 0x0000000000017941 */ /* 0x000fea0003800000 */
.L_x_160:
        /* <DEDUP_REMOVED lines=10> */
.L_x_163:
[----:B------:R-:W-:Y:S05]  /*50a0*/  BSYNC B1 ;  /* 0x0000000000017941 */ /* 0x000fea0003800000 */
.L_x_162:
        /* <DEDUP_REMOVED lines=10> */
.L_x_165:
[----:B------:R-:W-:Y:S05]  /*5150*/  BSYNC B1 ;  /* 0x0000000000017941 */ /* 0x000fea0003800000 */
.L_x_164:
        /* <DEDUP_REMOVED lines=9> */
.L_x_167:
[----:B------:R-:W-:Y:S05]  /*51f0*/  BSYNC B1 ;  /* 0x0000000000017941 */ /* 0x000fea0003800000 */
.L_x_166:
        /* <DEDUP_REMOVED lines=9> */
.L_x_169:
[----:B------:R-:W-:Y:S05]  /*5290*/  BSYNC B1 ;  /* 0x0000000000017941 */ /* 0x000fea0003800000 */
.L_x_168:
        /* <DEDUP_REMOVED lines=10> */
.L_x_171:
[----:B------:R-:W-:Y:S05]  /*5340*/  BSYNC B1 ;  /* 0x0000000000017941 */ /* 0x000fea0003800000 */
.L_x_170:
        /* <DEDUP_REMOVED lines=10> */
.L_x_173:
[----:B------:R-:W-:Y:S05]  /*53f0*/  BSYNC B1 ;  /* 0x0000000000017941 */ /* 0x000fea0003800000 */
.L_x_172:
        /* <DEDUP_REMOVED lines=9> */
.L_x_175:
[----:B------:R-:W-:Y:S05]  /*5490*/  BSYNC B1 ;  /* 0x0000000000017941 */ /* 0x000fea0003800000 */
.L_x_174:
        /* <DEDUP_REMOVED lines=9> */
.L_x_177:
[----:B------:R-:W-:Y:S05]  /*5530*/  BSYNC B1 ;  /* 0x0000000000017941 */ /* 0x000fea0003800000 */
.L_x_176:
        /* <DEDUP_REMOVED lines=10> */
.L_x_179:
[----:B------:R-:W-:Y:S05]  /*55e0*/  BSYNC B1 ;  /* 0x0000000000017941 */ /* 0x000fea0003800000 */
.L_x_178:
        /* <DEDUP_REMOVED lines=10> */
.L_x_181:
[----:B------:R-:W-:Y:S05]  /*5690*/  BSYNC B1 ;  /* 0x0000000000017941 */ /* 0x000fea0003800000 */
.L_x_180:
        /* <DEDUP_REMOVED lines=9> */
.L_x_183:
[----:B------:R-:W-:Y:S05]  /*5730*/  BSYNC B1 ;  /* 0x0000000000017941 */ /* 0x000fea0003800000 */
.L_x_182:
        /* <DEDUP_REMOVED lines=9> */
.L_x_185:
[----:B------:R-:W-:Y:S05]  /*57d0*/  BSYNC B1 ;  /* 0x0000000000017941 */ /* 0x000fea0003800000 */
.L_x_184:
        /* <DEDUP_REMOVED lines=10> */
.L_x_187:
[----:B------:R-:W-:Y:S05]  /*5880*/  BSYNC B1 ;  /* 0x0000000000017941 */ /* 0x000fea0003800000 */
.L_x_186:
        /* <DEDUP_REMOVED lines=10> */
.L_x_189:
[----:B------:R-:W-:Y:S05]  /*5930*/  BSYNC B1 ;  /* 0x0000000000017941 */ /* 0x000fea0003800000 */
.L_x_188:
        /* <DEDUP_REMOVED lines=9> */
.L_x_191:
[----:B------:R-:W-:Y:S05]  /*59d0*/  BSYNC B1 ;  /* 0x0000000000017941 */ /* 0x000fea0003800000 */
.L_x_190:
        /* <DEDUP_REMOVED lines=9> */
.L_x_193:
[----:B------:R-:W-:Y:S05]  /*5a70*/  BSYNC B1 ;  /* 0x0000000000017941 */ /* 0x000fea0003800000 */
.L_x_192:
        /* <DEDUP_REMOVED lines=10> */
.L_x_195:
[----:B------:R-:W-:Y:S05]  /*5b20*/  BSYNC B1 ;  /* 0x0000000000017941 */ /* 0x000fea0003800000 */
.L_x_194:
        /* <DEDUP_REMOVED lines=10> */
.L_x_197:
[----:B------:R-:W-:Y:S05]  /*5bd0*/  BSYNC B1 ;  /* 0x0000000000017941 */ /* 0x000fea0003800000 */
.L_x_196:
        /* <DEDUP_REMOVED lines=9> */
.L_x_199:
[----:B------:R-:W-:Y:S05]  /*5c70*/  BSYNC B1 ;  /* 0x0000000000017941 */ /* 0x000fea0003800000 */
.L_x_198:
        /* <DEDUP_REMOVED lines=9> */
.L_x_201:
[----:B------:R-:W-:Y:S05]  /*5d10*/  BSYNC B1 ;  /* 0x0000000000017941 */ /* 0x000fea0003800000 */
.L_x_200:
        /* <DEDUP_REMOVED lines=10> */
.L_x_203:
[----:B------:R-:W-:Y:S05]  /*5dc0*/  BSYNC B1 ;  /* 0x0000000000017941 */ /* 0x000fea0003800000 */
.L_x_202:
        /* <DEDUP_REMOVED lines=10> */
.L_x_205:
[----:B------:R-:W-:Y:S05]  /*5e70*/  BSYNC B1 ;  /* 0x0000000000017941 */ /* 0x000fea0003800000 */
.L_x_204:
        /* <DEDUP_REMOVED lines=9> */
.L_x_207:
[----:B------:R-:W-:Y:S05]  /*5f10*/  BSYNC B1 ;  /* 0x0000000000017941 */ /* 0x000fea0003800000 */
.L_x_206:
        /* <DEDUP_REMOVED lines=9> */
.L_x_209:
[----:B------:R-:W-:Y:S05]  /*5fb0*/  BSYNC B1 ;  /* 0x0000000000017941 */ /* 0x000fea0003800000 */
.L_x_208:
        /* <DEDUP_REMOVED lines=10> */
.L_x_211:
[----:B------:R-:W-:Y:S05]  /*6060*/  BSYNC B1 ;  /* 0x0000000000017941 */ /* 0x000fea0003800000 */
.L_x_210:
        /* <DEDUP_REMOVED lines=10> */
.L_x_213:
[----:B------:R-:W-:Y:S05]  /*6110*/  BSYNC B1 ;  /* 0x0000000000017941 */ /* 0x000fea0003800000 */
.L_x_212:
        /* <DEDUP_REMOVED lines=9> */
.L_x_215:
[----:B------:R-:W-:Y:S05]  /*61b0*/  BSYNC B1 ;  /* 0x0000000000017941 */ /* 0x000fea0003800000 */
.L_x_214:
        /* <DEDUP_REMOVED lines=9> */
.L_x_217:
[----:B------:R-:W-:Y:S05]  /*6250*/  BSYNC B1 ;  /* 0x0000000000017941 */ /* 0x000fea0003800000 */
.L_x_216:
        /* <DEDUP_REMOVED lines=10> */
.L_x_219:
[----:B------:R-:W-:Y:S05]  /*6300*/  BSYNC B1 ;  /* 0x0000000000017941 */ /* 0x000fea0003800000 */
.L_x_218:
        /* <DEDUP_REMOVED lines=10> */
.L_x_221:
[----:B------:R-:W-:Y:S05]  /*63b0*/  BSYNC B1 ;  /* 0x0000000000017941 */ /* 0x000fea0003800000 */
.L_x_220:
        /* <DEDUP_REMOVED lines=9> */
.L_x_223:
[----:B------:R-:W-:Y:S05]  /*6450*/  BSYNC B1 ;  /* 0x0000000000017941 */ /* 0x000fea0003800000 */
.L_x_222:
        /* <DEDUP_REMOVED lines=9> */
.L_x_225:
[----:B------:R-:W-:Y:S05]  /*64f0*/  BSYNC B1 ;  /* 0x0000000000017941 */ /* 0x000fea0003800000 */
.L_x_224:
        /* <DEDUP_REMOVED lines=10> */
.L_x_227:
[----:B------:R-:W-:Y:S05]  /*65a0*/  BSYNC B1 ;  /* 0x0000000000017941 */ /* 0x000fea0003800000 */
.L_x_226:
        /* <DEDUP_REMOVED lines=10> */
.L_x_229:
[----:B------:R-:W-:Y:S05]  /*6650*/  BSYNC B1 ;  /* 0x0000000000017941 */ /* 0x000fea0003800000 */
.L_x_228:
        /* <DEDUP_REMOVED lines=9> */
.L_x_231:
[----:B------:R-:W-:Y:S05]  /*66f0*/  BSYNC B1 ;  /* 0x0000000000017941 */ /* 0x000fea0003800000 */
.L_x_230:
        /* <DEDUP_REMOVED lines=9> */
.L_x_233:
[----:B------:R-:W-:Y:S05]  /*6790*/  BSYNC B1 ;  /* 0x0000000000017941 */ /* 0x000fea0003800000 */
.L_x_232:
        /* <DEDUP_REMOVED lines=10> */
.L_x_235:
[----:B------:R-:W-:Y:S05]  /*6840*/  BSYNC B1 ;  /* 0x0000000000017941 */ /* 0x000fea0003800000 */
.L_x_234:
        /* <DEDUP_REMOVED lines=10> */
.L_x_237:
[----:B------:R-:W-:Y:S05]  /*68f0*/  BSYNC B1 ;  /* 0x0000000000017941 */ /* 0x000fea0003800000 */
.L_x_236:
        /* <DEDUP_REMOVED lines=9> */
.L_x_239:
[----:B------:R-:W-:Y:S05]  /*6990*/  BSYNC B1 ;  /* 0x0000000000017941 */ /* 0x000fea0003800000 */
.L_x_238:
        /* <DEDUP_REMOVED lines=9> */
.L_x_241:
[----:B------:R-:W-:Y:S05]  /*6a30*/  BSYNC B1 ;  /* 0x0000000000017941 */ /* 0x000fea0003800000 */
.L_x_240:
        /* <DEDUP_REMOVED lines=10> */
.L_x_243:
[----:B------:R-:W-:Y:S05]  /*6ae0*/  BSYNC B1 ;  /* 0x0000000000017941 */ /* 0x000fea0003800000 */
.L_x_242:
        /* <DEDUP_REMOVED lines=10> */
.L_x_245:
[----:B------:R-:W-:Y:S05]  /*6b90*/  BSYNC B1 ;  /* 0x0000000000017941 */ /* 0x000fea0003800000 */
.L_x_244:
        /* <DEDUP_REMOVED lines=9> */
.L_x_247:
[----:B------:R-:W-:Y:S05]  /*6c30*/  BSYNC B1 ;  /* 0x0000000000017941 */ /* 0x000fea0003800000 */
.L_x_246:
        /* <DEDUP_REMOVED lines=9> */
.L_x_249:
[----:B------:R-:W-:Y:S05]  /*6cd0*/  BSYNC B1 ;  /* 0x0000000000017941 */ /* 0x000fea0003800000 */
.L_x_248:
        /* <DEDUP_REMOVED lines=10> */
.L_x_251:
[----:B------:R-:W-:Y:S05]  /*6d80*/  BSYNC B1 ;  /* 0x0000000000017941 */ /* 0x000fea0003800000 */
.L_x_250:
        /* <DEDUP_REMOVED lines=10> */
.L_x_253:
[----:B------:R-:W-:Y:S05]  /*6e30*/  BSYNC B1 ;  /* 0x0000000000017941 */ /* 0x000fea0003800000 */
.L_x_252:
        /* <DEDUP_REMOVED lines=9> */
.L_x_255:
[----:B------:R-:W-:Y:S05]  /*6ed0*/  BSYNC B1 ;  /* 0x0000000000017941 */ /* 0x000fea0003800000 */
.L_x_254:
        /* <DEDUP_REMOVED lines=9> */
.L_x_257:
[----:B------:R-:W-:Y:S05]  /*6f70*/  BSYNC B1 ;  /* 0x0000000000017941 */ /* 0x000fea0003800000 */
.L_x_256:
        /* <DEDUP_REMOVED lines=10> */
.L_x_259:
[----:B------:R-:W-:Y:S05]  /*7020*/  BSYNC B1 ;  /* 0x0000000000017941 */ /* 0x000fea0003800000 */
.L_x_258:
        /* <DEDUP_REMOVED lines=10> */
.L_x_261:
[----:B------:R-:W-:Y:S05]  /*70d0*/  BSYNC B1 ;  /* 0x0000000000017941 */ /* 0x000fea0003800000 */
.L_x_260:
        /* <DEDUP_REMOVED lines=9> */
.L_x_263:
[----:B------:R-:W-:Y:S05]  /*7170*/  BSYNC B1 ;  /* 0x0000000000017941 */ /* 0x000fea0003800000 */
.L_x_262:
        /* <DEDUP_REMOVED lines=9> */
.L_x_265:
[----:B------:R-:W-:Y:S05]  /*7210*/  BSYNC B1 ;  /* 0x0000000000017941 */ /* 0x000fea0003800000 */
.L_x_264:
        /* <DEDUP_REMOVED lines=10> */
.L_x_267:
[----:B------:R-:W-:Y:S05]  /*72c0*/  BSYNC B1 ;  /* 0x0000000000017941 */ /* 0x000fea0003800000 */
.L_x_266:
        /* <DEDUP_REMOVED lines=10> */
.L_x_269:
[----:B------:R-:W-:Y:S05]  /*7370*/  BSYNC B1 ;  /* 0x0000000000017941 */ /* 0x000fea0003800000 */
.L_x_268:
        /* <DEDUP_REMOVED lines=9> */
.L_x_271:
[----:B------:R-:W-:Y:S05]  /*7410*/  BSYNC B1 ;  /* 0x0000000000017941 */ /* 0x000fea0003800000 */
.L_x_270:
        /* <DEDUP_REMOVED lines=9> */
.L_x_273:
[----:B------:R-:W-:Y:S05]  /*74b0*/  BSYNC B1 ;  /* 0x0000000000017941 */ /* 0x000fea0003800000 */
.L_x_272:
        /* <DEDUP_REMOVED lines=10> */
.L_x_275:
[----:B------:R-:W-:Y:S05]  /*7560*/  BSYNC B1 ;  /* 0x0000000000017941 */ /* 0x000fea0003800000 */
.L_x_274:
        /* <DEDUP_REMOVED lines=10> */
.L_x_277:
[----:B------:R-:W-:Y:S05]  /*7610*/  BSYNC B1 ;  /* 0x0000000000017941 */ /* 0x000fea0003800000 */
.L_x_276:
        /* <DEDUP_REMOVED lines=9> */
.L_x_279:
[----:B------:R-:W-:Y:S05]  /*76b0*/  BSYNC B1 ;  /* 0x0000000000017941 */ /* 0x000fea0003800000 */
.L_x_278:
        /* <DEDUP_REMOVED lines=9> */
.L_x_281:
[----:B------:R-:W-:Y:S05]  /*7750*/  BSYNC B1 ;  /* 0x0000000000017941 */ /* 0x000fea0003800000 */
.L_x_280:
        /* <DEDUP_REMOVED lines=10> */
.L_x_283:
[----:B------:R-:W-:Y:S05]  /*7800*/  BSYNC B1 ;  /* 0x0000000000017941 */ /* 0x000fea0003800000 */
.L_x_282:
        /* <DEDUP_REMOVED lines=10> */
.L_x_285:
[----:B------:R-:W-:Y:S05]  /*78b0*/  BSYNC B1 ;  /* 0x0000000000017941 */ /* 0x000fea0003800000 */
.L_x_284:
        /* <DEDUP_REMOVED lines=9> */
.L_x_287:
[----:B------:R-:W-:Y:S05]  /*7950*/  BSYNC B1 ;  /* 0x0000000000017941 */ /* 0x000fea0003800000 */
.L_x_286:
[----:B0----5:R-:W-:Y:S01]  /*7960*/  IMAD.U32 R0, R19, 0x10000, RZ ;  /* 0x0001000013007824 */ /* 0x021fe200078e00ff */
[----:B------:R-:W-:Y:S01]  /*7970*/  ISETP.GT.AND P0, PT, R3, 0x8, P0 ;  /* 0x000000080300780c */ /* 0x000fe20000704270 */
[----:B------:R-:W-:Y:S01]  /*7980*/  @P1 IMAD.MOV.U32 R4, RZ, RZ, R10 ;  /* 0x000000ffff041224 */ /* 0x000fe200078e000a */
[----:B------:R-:W-:Y:S01]  /*7990*/  BSSY B1, `(.L_x_288) ;  /* 0x0000009000017945 */ /* 0x000fe20003800000 */
[----:B------:R-:W-:-:S04]  /*79a0*/  FMUL R5, R0, R155 ;  /* 0x0000009b00057220 */ /* 0x000fc80000400000 */
[----:B------:R-:W-:-:S05]  /*79b0*/  FFMA R5, R150, R154, R5 ;  /* 0x0000009a96057223 */ /* 0x000fca0000000005 */
[----:B------:R-:W-:-:S04]  /*79c0*/  F2FP.BF16.F32.PACK_AB R5, RZ, R5 ;  /* 0x00000005ff05723e */ /* 0x000fc800000010ff */
[----:B------:R-:W-:Y:S01]  /*79d0*/  PRMT R2, R5, 0x7610, R2 ;  /* 0x0000761005027816 */ /* 0x000fe20000000002 */
[----:B------:R-:W-:-:S05]  /*79e0*/  @P1 IMAD.MOV.U32 R5, RZ, RZ, R11 ;  /* 0x000000ffff051224 */ /* 0x000fca00078e000b */
[----:B------:R0:W-:Y:S01]  /*79f0*/  @P1 STG.E.U16 desc[UR36][R4.64+0x1f0], R2 ;  /* 0x0001f00204001986 */ /* 0x0001e2000c101524 */
[----:B------:R-:W-:Y:S05]  /*7a00*/  @!P0 BRA `(.L_x_289) ;  /* 0x0000000000048947 */ /* 0x000fea0003800000 */
[----:B------:R0:W5:Y:S02]  /*7a10*/  LDG.E.LTC128B.U16 R19, desc[UR36][R8.64+0x1f2] ;  /* 0x0001f22408137981 */ /* 0x000164000c1e1520 */
.L_x_289:
[----:B------:R-:W-:Y:S05]  /*7a20*/  BSYNC B1 ;  /* 0x0000000000017941 */ /* 0x000fea0003800000 */
.L_x_288:
[----:B------:R-:W-:Y:S05]  /*7a30*/  @!P0 BRA `(.L_x_290) ;  /* 0x0000002400488947 */ /* 0x000fea0003800000 */
[----:B-----5:R-:W-:-:S04]  /*7a40*/  IMAD.U32 R0, R19, 0x10000, RZ ;  /* 0x0001000013007824 */ /* 0x020fc800078e00ff */
[----:B------:R-:W-:-:S04]  /*7a50*/  FMUL R0, R0, R155 ;  /* 0x0000009b00007220 */ /* 0x000fc80000400000 */
[----:B------:R-:W-:-:S05]  /*7a60*/  FFMA R0, R151, R154, R0 ;  /* 0x0000009a97007223 */ /* 0x000fca0000000000 */
[----:B------:R-:W-:-:S05]  /*7a70*/  F2FP.BF16.F32.PACK_AB R0, RZ, R0 ;  /* 0x00000000ff00723e */ /* 0x000fca00000010ff */
[----:B------:R0:W-:Y:S01]  /*7a80*/  STG.E.U16 desc[UR36][R10.64+0x1f2], R0 ;  /* 0x0001f2000a007986 */ /* 0x0001e2000c101524 */
[----:B------:R-:W-:Y:S05]  /*7a90*/  BRA `(.L_x_290) ;  /* 0x0000002400307947 */ /* 0x000fea0003800000 */
.L_x_37:
[----:B------:R-:W-:Y:S01]  /*7aa0*/  ISETP.GT.AND P0, PT, R0, 0x1, PT ;  /* 0x000000010000780c */ /* 0x000fe20003f04270 */
[----:B------:R-:W-:Y:S01]  /*7ab0*/  ULDC.64 UR4, c[0x0][0x5c0] ;  /* 0x0001700000047ab9 */ /* 0x000fe20000000a00 */
[-C--:B------:R-:W-:Y:S01]  /*7ac0*/  FMUL R24, R24, R154.reuse ;  /* 0x0000009a18187220 */ /* 0x080fe20000400000 */
[-C--:B------:R-:W-:Y:S01]  /*7ad0*/  FMUL R25, R25, R154.reuse ;  /* 0x0000009a19197220 */ /* 0x080fe20000400000 */
[----:B------:R-:W-:Y:S01]  /*7ae0*/  ISETP.GT.AND P3, PT, R3, RZ, P0 ;  /* 0x000000ff0300720c */ /* 0x000fe20000764270 */
[-C--:B------:R-:W-:Y:S01]  /*7af0*/  FMUL R26, R26, R154.reuse ;  /* 0x0000009a1a1a7220 */ /* 0x080fe20000400000 */
[----:B------:R-:W-:Y:S01]  /*7b00*/  LEA R4, P4, R6, UR4, 0x1 ;  /* 0x0000000406047c11 */ /* 0x000fe2000f8808ff */
[----:B------:R-:W-:Y:S01]  /*7b10*/  FMUL R27, R27, R154 ;  /* 0x0000009a1b1b7220 */ /* 0x000fe20000400000 */
[----:B------:R-:W-:Y:S01]  /*7b20*/  F2FP.BF16.F32.PACK_AB R24, RZ, R24 ;  /* 0x00000018ff18723e */ /* 0x000fe200000010ff */
[-C--:B------:R-:W-:Y:S01]  /*7b30*/  FMUL R28, R28, R154.reuse ;  /* 0x0000009a1c1c7220 */ /* 0x080fe20000400000 */
[----:B------:R-:W-:Y:S01]  /*7b40*/  LEA.HI.X R5, R6, UR5, R179, 0x1, P4 ;  /* 0x0000000506057c11 */ /* 0x000fe2000a0f0cb3 */
[-C--:B------:R-:W-:Y:S01]  /*7b50*/  FMUL R29, R29, R154.reuse ;  /* 0x0000009a1d1d7220 */ /* 0x080fe20000400000 */
[----:B------:R-:W-:Y:S01]  /*7b60*/  F2FP.BF16.F32.PACK_AB R25, RZ, R25 ;  /* 0x00000019ff19723e */ /* 0x000fe200000010ff */
[-C--:B------:R-:W-:Y:S01]  /*7b70*/  FMUL R30, R30, R154.reuse ;  /* 0x0000009a1e1e7220 */ /* 0x080fe20000400000 */
[----:B------:R-:W-:Y:S01]  /*7b80*/  SHF.L.U64.HI R11, R10, 0x4, R11 ;  /* 0x000000040a0b7819 */ /* 0x000fe2000001020b */
[----:B------:R-:W-:Y:S01]  /*7b90*/  @P1 STG.E.U16 desc[UR36][R4.64], R24 ;  /* 0x0000001804001986 */ /* 0x000fe2000c101524 */
[----:B------:R-:W-:Y:S01]  /*7ba0*/  ISETP.GT.AND P1, PT, R0, 0x8, PT ;  /* 0x000000080000780c */ /* 0x000fe20003f24270 */
[----:B------:R-:W-:Y:S01]  /*7bb0*/  FMUL R31, R31, R154 ;  /* 0x0000009a1f1f7220 */ /* 0x000fe20000400000 */
[C---:B------:R-:W-:Y:S01]  /*7bc0*/  ISETP.GT.AND P4, PT, R3.reuse, 0x8, P0 ;  /* 0x000000080300780c */ /* 0x040fe20000784270 */
[----:B------:R-:W-:Y:S01]  /*7bd0*/  @P3 STG.E.U16 desc[UR36][R4.64+0x2], R25 ;  /* 0x0000021904003986 */ /* 0x000fe2000c101524 */
[----:B------:R-:W-:Y:S01]  /*7be0*/  LEA R6, P3, R10, R4, 0x4 ;  /* 0x000000040a067211 */ /* 0x000fe200078620ff */
[-C--:B------:R-:W-:Y:S01]  /*7bf0*/  FMUL R32, R32, R154.reuse ;  /* 0x0000009a20207220 */ /* 0x080fe20000400000 */
[----:B------:R-:W-:Y:S01]  /*7c00*/  ISETP.GT.AND P2, PT, R3, 0x8, P2 ;  /* 0x000000080300780c */ /* 0x000fe20001744270 */
[-C--:B------:R-:W-:Y:S01]  /*7c10*/  FMUL R33, R33, R154.reuse ;  /* 0x0000009a21217220 */ /* 0x080fe20000400000 */
[----:B------:R-:W-:Y:S01]  /*7c20*/  ISETP.GT.AND P0, PT, R0, 0x9, PT ;  /* 0x000000090000780c */ /* 0x000fe20003f04270 */
[----:B------:R-:W-:Y:S01]  /*7c30*/  IMAD.X R7, R11, 0x1, R5, P3 ;  /* 0x000000010b077824 */ /* 0x000fe200018e0605 */
[C---:B------:R-:W-:Y:S01]  /*7c40*/  ISETP.GT.AND P5, PT, R3.reuse, RZ, P1 ;  /* 0x000000ff0300720c */ /* 0x040fe20000fa4270 */
[-C--:B------:R-:W-:Y:S01]  /*7c50*/  FMUL R34, R34, R154.reuse ;  /* 0x0000009a22227220 */ /* 0x080fe20000400000 */
[----:B------:R-:W-:Y:S01]  /*7c60*/  ISETP.GT.AND P3, PT, R3, RZ, P0 ;  /* 0x000000ff0300720c */ /* 0x000fe20000764270 */
[----:B------:R-:W-:Y:S01]  /*7c70*/  FMUL R35, R35, R154 ;  /* 0x0000009a23237220 */ /* 0x000fe20000400000 */
[----:B------:R-:W-:Y:S01]  /*7c80*/  F2FP.BF16.F32.PACK_AB R26, RZ, R26 ;  /* 0x0000001aff1a723e */ /* 0x000fe200000010ff */
[-C--:B------:R-:W-:Y:S01]  /*7c90*/  FMUL R36, R36, R154.reuse ;  /* 0x0000009a24247220 */ /* 0x080fe20000400000 */
[----:B------:R-:W-:Y:S01]  /*7ca0*/  F2FP.BF16.F32.PACK_AB R27, RZ, R27 ;  /* 0x0000001bff1b723e */ /* 0x000fe200000010ff */
[----:B------:R-:W-:Y:S01]  /*7cb0*/  FMUL R37, R37, R154 ;  /* 0x0000009a25257220 */ /* 0x000fe20000400000 */
[----:B------:R-:W-:Y:S01]  /*7cc0*/  F2FP.BF16.F32.PACK_AB R28, RZ, R28 ;  /* 0x0000001cff1c723e */ /* 0x000fe200000010ff */
[----:B------:R-:W-:Y:S01]  /*7cd0*/  @P2 STG.E.U16 desc[UR36][R6.64], R26 ;  /* 0x0000001a06002986 */ /* 0x000fe2000c101524 */
[----:B------:R-:W-:Y:S01]  /*7ce0*/  F2FP.BF16.F32.PACK_AB R29, RZ, R29 ;  /* 0x0000001dff1d723e */ /* 0x000fe200000010ff */
[-C--:B------:R-:W-:Y:S01]  /*7cf0*/  FMUL R38, R38, R154.reuse ;  /* 0x0000009a26267220 */ /* 0x080fe20000400000 */
[----:B------:R-:W-:Y:S01]  /*7d00*/  ISETP.GT.AND P2, PT, R3, 0x8, P1 ;  /* 0x000000080300780c */ /* 0x000fe20000f44270 */
[----:B------:R-:W-:Y:S01]  /*7d10*/  @P4 STG.E.U16 desc[UR36][R6.64+0x2], R27 ;  /* 0x0000021b06004986 */ /* 0x000fe2000c101524 */
[----:B------:R-:W-:Y:S01]  /*7d20*/  ISETP.GT.AND P1, PT, R0, 0x10, PT ;  /* 0x000000100000780c */ /* 0x000fe20003f24270 */
[----:B------:R-:W-:Y:S01]  /*7d30*/  FMUL R39, R39, R154 ;  /* 0x0000009a27277220 */ /* 0x000fe20000400000 */
[----:B------:R-:W-:Y:S01]  /*7d40*/  F2FP.BF16.F32.PACK_AB R30, RZ, R30 ;  /* 0x0000001eff1e723e */ /* 0x000fe200000010ff */
[----:B------:R-:W-:Y:S01]  /*7d50*/  @P5 STG.E.U16 desc[UR36][R4.64+0x10], R28 ;  /* 0x0000101c04005986 */ /* 0x000fe2000c101524 */
[C---:B------:R-:W-:Y:S01]  /*7d60*/  ISETP.GT.AND P4, PT, R3.reuse, RZ, P1 ;  /* 0x000000ff0300720c */ /* 0x040fe20000f84270 */
[-C--:B------:R-:W-:Y:S01]  /*7d70*/  FMUL R40, R40, R154.reuse ;  /* 0x0000009a28287220 */ /* 0x080fe20000400000 */
[----:B------:R-:W-:Y:S01]  /*7d80*/  F2FP.BF16.F32.PACK_AB R31, RZ, R31 ;  /* 0x0000001fff1f723e */ /* 0x000fe200000010ff */
[----:B------:R-:W-:Y:S01]  /*7d90*/  @P3 STG.E.U16 desc[UR36][R4.64+0x12], R29 ;  /* 0x0000121d04003986 */ /* 0x000fe2000c101524 */
[----:B------:R-:W-:Y:S01]  /*7da0*/  ISETP.GT.AND P3, PT, R3, 0x8, P0 ;  /* 0x000000080300780c */ /* 0x000fe20000764270 */
[----:B------:R-:W-:Y:S01]  /*7db0*/  FMUL R41, R41, R154 ;  /* 0x0000009a29297220 */ /* 0x000fe20000400000 */
[----:B------:R-:W-:Y:S01]  /*7dc0*/  ISETP.GT.AND P0, PT, R0, 0x11, PT ;  /* 0x000000110000780c */ /* 0x000fe20003f04270 */
[----:B------:R-:W-:Y:S01]  /*7dd0*/  @P2 STG.E.U16 desc[UR36][R6.64+0x10], R30 ;  /* 0x0000101e06002986 */ /* 0x000fe2000c101524 */
[----:B------:R-:W-:Y:S01]  /*7de0*/  F2FP.BF16.F32.PACK_AB R32, RZ, R32 ;  /* 0x00000020ff20723e */ /* 0x000fe200000010ff */
[-C--:B------:R-:W-:Y:S01]  /*7df0*/  FMUL R42, R42, R154.reuse ;  /* 0x0000009a2a2a7220 */ /* 0x080fe20000400000 */
[----:B------:R-:W-:Y:S01]  /*7e00*/  ISETP.GT.AND P5, PT, R3, RZ, P0 ;  /* 0x000000ff0300720c */ /* 0x000fe200007a4270 */
[-C--:B------:R-:W-:Y:S01]  /*7e10*/  FMUL R43, R43, R154.reuse ;  /* 0x0000009a2b2b7220 */ /* 0x080fe20000400000 */
[----:B------:R-:W-:Y:S01]  /*7e20*/  ISETP.GT.AND P2, PT, R3, 0x8, P1 ;  /* 0x000000080300780c */ /* 0x000fe20000f44270 */
[-C--:B------:R-:W-:Y:S01]  /*7e30*/  FMUL R44, R44, R154.reuse ;  /* 0x0000009a2c2c7220 */ /* 0x080fe20000400000 */
[----:B------:R-:W-:Y:S01]  /*7e40*/  ISETP.GT.AND P1, PT, R0, 0x18, PT ;  /* 0x000000180000780c */ /* 0x000fe20003f24270 */
[-C--:B------:R-:W-:Y:S01]  /*7e50*/  FMUL R45, R45, R154.reuse ;  /* 0x0000009a2d2d7220 */ /* 0x080fe20000400000 */
[----:B------:R-:W-:Y:S01]  /*7e60*/  F2FP.BF16.F32.PACK_AB R33, RZ, R33 ;  /* 0x00000021ff21723e */ /* 0x000fe200000010ff */
[----:B------:R-:W-:Y:S01]  /*7e70*/  @P3 STG.E.U16 desc[UR36][R6.64+0x12], R31 ;  /* 0x0000121f06003986 */ /* 0x000fe2000c101524 */
[C---:B------:R-:W-:Y:S01]  /*7e80*/  ISETP.GT.AND P3, PT, R3.reuse, 0x8, P0 ;  /* 0x000000080300780c */ /* 0x040fe20000764270 */
[-C--:B------:R-:W-:Y:S01]  /*7e90*/  FMUL R46, R46, R154.reuse ;  /* 0x0000009a2e2e7220 */ /* 0x080fe20000400000 */
[----:B------:R-:W-:Y:S01]  /*7ea0*/  ISETP.GT.AND P0, PT, R0, 0x19, PT ;  /* 0x000000190000780c */ /* 0x000fe20003f04270 */
[----:B------:R-:W-:Y:S01]  /*7eb0*/  @P4 STG.E.U16 desc[UR36][R4.64+0x20], R32 ;  /* 0x0000202004004986 */ /* 0x000fe2000c101524 */
[----:B------:R-:W-:Y:S01]  /*7ec0*/  ISETP.GT.AND P4, PT, R3, RZ, P1 ;  /* 0x000000ff0300720c */ /* 0x000fe20000f84270 */
[----:B------:R-:W-:Y:S01]  /*7ed0*/  FMUL R47, R47, R154 ;  /* 0x0000009a2f2f7220 */ /* 0x000fe20000400000 */
[----:B------:R-:W-:Y:S01]  /*7ee0*/  F2FP.BF16.F32.PACK_AB R34, RZ, R34 ;  /* 0x00000022ff22723e */ /* 0x000fe200000010ff */
[----:B------:R-:W-:Y:S01]  /*7ef0*/  @P5 STG.E.U16 desc[UR36][R4.64+0x22], R33 ;  /* 0x0000222104005986 */ /* 0x000fe2000c101524 */
[----:B------:R-:W-:Y:S01]  /*7f00*/  ISETP.GT.AND P5, PT, R3, RZ, P0 ;  /* 0x000000ff0300720c */ /* 0x000fe200007a4270 */
[----:B------:R-:W-:Y:S01]  /*7f10*/  FMUL R48, R48, R154 ;  /* 0x0000009a30307220 */ /* 0x000fe20000400000 */
[----:B------:R-:W-:Y:S01]  /*7f20*/  F2FP.BF16.F32.PACK_AB R35, RZ, R35 ;  /* 0x00000023ff23723e */ /* 0x000fe200000010ff */
[----:B------:R-:W-:Y:S01]  /*7f30*/  @P2 STG.E.U16 desc[UR36][R6.64+0x20], R34 ;  /* 0x0000202206002986 */ /* 0x000fe2000c101524 */
[----:B------:R-:W-:Y:S01]  /*7f40*/  F2FP.BF16.F32.PACK_AB R36, RZ, R36 ;  /* 0x00000024ff24723e */ /* 0x000fe200000010ff */
[-C--:B------:R-:W-:Y:S01]  /*7f50*/  FMUL R49, R49, R154.reuse ;  /* 0x0000009a31317220 */ /* 0x080fe20000400000 */
[C---:B------:R-:W-:Y:S01]  /*7f60*/  ISETP.GT.AND P2, PT, R3.reuse, 0x8, P1 ;  /* 0x000000080300780c */ /* 0x040fe20000f44270 */
[----:B------:R-:W-:Y:S01]  /*7f70*/  @P3 STG.E.U16 desc[UR36][R6.64+0x22], R35 ;  /* 0x0000222306003986 */ /* 0x000fe2000c101524 */
[----:B------:R-:W-:Y:S01]  /*7f80*/  ISETP.GT.AND P1, PT, R0, 0x20, PT ;  /* 0x000000200000780c */ /* 0x000fe20003f24270 */
[-C--:B------:R-:W-:Y:S01]  /*7f90*/  FMUL R50, R50, R154.reuse ;  /* 0x0000009a32327220 */ /* 0x080fe20000400000 */
[----:B------:R-:W-:Y:S01]  /*7fa0*/  F2FP.BF16.F32.PACK_AB R37, RZ, R37 ;  /* 0x00000025ff25723e */ /* 0x000fe200000010ff */
[----:B------:R-:W-:Y:S01]  /*7fb0*/  @P4 STG.E.U16 desc[UR36][R4.64+0x30], R36 ;  /* 0x0000302404004986 */ /* 0x000fe2000c101524 */
[----:B------:R-:W-:Y:S01]  /*7fc0*/  ISETP.GT.AND P3, PT, R3, 0x8, P0 ;  /* 0x000000080300780c */ /* 0x000fe20000764270 */
[-C--:B------:R-:W-:Y:S01]  /*7fd0*/  FMUL R51, R51, R154.reuse ;  /* 0x0000009a33337220 */ /* 0x080fe20000400000 */
[----:B------:R-:W-:Y:S01]  /*7fe0*/  ISETP.GT.AND P0, PT, R0, 0x21, PT ;  /* 0x000000210000780c */ /* 0x000fe20003f04270 */
[----:B------:R-:W-:Y:S01]  /*7ff0*/  @P5 STG.E.U16 desc[UR36][R4.64+0x32], R37 ;  /* 0x0000322504005986 */ /* 0x000fe2000c101524 */
[----:B------:R-:W-:Y:S01]  /*8000*/  ISETP.GT.AND P4, PT, R3, RZ, P1 ;  /* 0x000000ff0300720c */ /* 0x000fe20000f84270 */
[----:B------:R-:W-:Y:S01]  /*8010*/  FMUL R52, R52, R154 ;  /* 0x0000009a34347220 */ /* 0x000fe20000400000 */
[----:B------:R-:W-:Y:S01]  /*8020*/  F2FP.BF16.F32.PACK_AB R38, RZ, R38 ;  /* 0x00000026ff26723e */ /* 0x000fe200000010ff */
[-C--:B------:R-:W-:Y:S01]  /*8030*/  FMUL R53, R53, R154.reuse ;  /* 0x0000009a35357220 */ /* 0x080fe20000400000 */
        /* <DEDUP_REMOVED lines=325> */
[----:B------:R-:W-:Y:S01]  /*9490*/  FMUL R151, R151, R154 ;  /* 0x0000009a97977220 */ /* 0x000fe20000400000 */
[----:B------:R-:W-:Y:S01]  /*94a0*/  ISETP.GT.AND P2, PT, R3, 0x8, P1 ;  /* 0x000000080300780c */ /* 0x000fe20000f44270 */
[----:B------:R-:W-:Y:S01]  /*94b0*/  @P3 STG.E.U16 desc[UR36][R6.64+0x132], R103 ;  /* 0x0001326706003986 */ /* 0x000fe2000c101524 */
[----:B------:R-:W-:-:S02]  /*94c0*/  ISETP.GT.AND P1, PT, R0, 0xa8, PT ;  /* 0x000000a80000780c */ /* 0x000fc40003f24270 */
[----:B------:R-:W-:Y:S01]  /*94d0*/  F2FP.BF16.F32.PACK_AB R105, RZ, R105 ;  /* 0x00000069ff69723e */ /* 0x000fe200000010ff */
[----:B------:R-:W-:Y:S01]  /*94e0*/  @P4 STG.E.U16 desc[UR36][R4.64+0x140], R104 ;  /* 0x0001406804004986 */ /* 0x000fe2000c101524 */
[C---:B------:R-:W-:Y:S02]  /*94f0*/  ISETP.GT.AND P3, PT, R3.reuse, 0x8, P0 ;  /* 0x000000080300780c */ /* 0x040fe40000764270 */
[----:B------:R-:W-:Y:S01]  /*9500*/  ISETP.GT.AND P0, PT, R0, 0xa9, PT ;  /* 0x000000a90000780c */ /* 0x000fe20003f04270 */
[----:B------:R-:W-:Y:S01]  /*9510*/  @P5 STG.E.U16 desc[UR36][R4.64+0x142], R105 ;  /* 0x0001426904005986 */ /* 0x000fe2000c101524 */
[C---:B------:R-:W-:Y:S02]  /*9520*/  ISETP.GT.AND P4, PT, R3.reuse, RZ, P1 ;  /* 0x000000ff0300720c */ /* 0x040fe40000f84270 */
[----:B------:R-:W-:Y:S02]  /*9530*/  F2FP.BF16.F32.PACK_AB R106, RZ, R106 ;  /* 0x0000006aff6a723e */ /* 0x000fe400000010ff */
[----:B------:R-:W-:-:S02]  /*9540*/  ISETP.GT.AND P5, PT, R3, RZ, P0 ;  /* 0x000000ff0300720c */ /* 0x000fc400007a4270 */
[----:B------:R-:W-:Y:S01]  /*9550*/  F2FP.BF16.F32.PACK_AB R107, RZ, R107 ;  /* 0x0000006bff6b723e */ /* 0x000fe200000010ff */
[----:B------:R-:W-:Y:S01]  /*9560*/  @P2 STG.E.U16 desc[UR36][R6.64+0x140], R106 ;  /* 0x0001406a06002986 */ /* 0x000fe2000c101524 */
[----:B------:R-:W-:Y:S02]  /*9570*/  F2FP.BF16.F32.PACK_AB R108, RZ, R108 ;  /* 0x0000006cff6c723e */ /* 0x000fe400000010ff */
[C---:B------:R-:W-:Y:S01]  /*9580*/  ISETP.GT.AND P2, PT, R3.reuse, 0x8, P1 ;  /* 0x000000080300780c */ /* 0x040fe20000f44270 */
[----:B------:R-:W-:Y:S01]  /*9590*/  @P3 STG.E.U16 desc[UR36][R6.64+0x142], R107 ;  /* 0x0001426b06003986 */ /* 0x000fe2000c101524 */
[----:B------:R-:W-:Y:S02]  /*95a0*/  ISETP.GT.AND P1, PT, R0, 0xb0, PT ;  /* 0x000000b00000780c */ /* 0x000fe40003f24270 */
[----:B------:R-:W-:Y:S01]  /*95b0*/  F2FP.BF16.F32.PACK_AB R109, RZ, R109 ;  /* 0x0000006dff6d723e */ /* 0x000fe200000010ff */
[----:B------:R-:W-:Y:S01]  /*95c0*/  @P4 STG.E.U16 desc[UR36][R4.64+0x150], R108 ;  /* 0x0001506c04004986 */ /* 0x000fe2000c101524 */
[----:B------:R-:W-:-:S02]  /*95d0*/  ISETP.GT.AND P3, PT, R3, 0x8, P0 ;  /* 0x000000080300780c */ /* 0x000fc40000764270 */
[----:B------:R-:W-:Y:S01]  /*95e0*/  ISETP.GT.AND P0, PT, R0, 0xb1, PT ;  /* 0x000000b10000780c */ /* 0x000fe20003f04270 */
[----:B------:R-:W-:Y:S01]  /*95f0*/  @P5 STG.E.U16 desc[UR36][R4.64+0x152], R109 ;  /* 0x0001526d04005986 */ /* 0x000fe2000c101524 */
[C---:B------:R-:W-:Y:S02]  /*9600*/  ISETP.GT.AND P4, PT, R3.reuse, RZ, P1 ;  /* 0x000000ff0300720c */ /* 0x040fe40000f84270 */
[----:B------:R-:W-:Y:S02]  /*9610*/  F2FP.BF16.F32.PACK_AB R110, RZ, R110 ;  /* 0x0000006eff6e723e */ /* 0x000fe400000010ff */
[----:B------:R-:W-:Y:S02]  /*9620*/  ISETP.GT.AND P5, PT, R3, RZ, P0 ;  /* 0x000000ff0300720c */ /* 0x000fe400007a4270 */
[----:B------:R-:W-:Y:S01]  /*9630*/  F2FP.BF16.F32.PACK_AB R111, RZ, R111 ;  /* 0x0000006fff6f723e */ /* 0x000fe200000010ff */
[----:B------:R-:W-:Y:S01]  /*9640*/  @P2 STG.E.U16 desc[UR36][R6.64+0x150], R110 ;  /* 0x0001506e06002986 */ /* 0x000fe2000c101524 */
[----:B------:R-:W-:-:S02]  /*9650*/  F2FP.BF16.F32.PACK_AB R112, RZ, R112 ;  /* 0x00000070ff70723e */ /* 0x000fc400000010ff */
[C---:B------:R-:W-:Y:S01]  /*9660*/  ISETP.GT.AND P2, PT, R3.reuse, 0x8, P1 ;  /* 0x000000080300780c */ /* 0x040fe20000f44270 */
[----:B------:R-:W-:Y:S01]  /*9670*/  @P3 STG.E.U16 desc[UR36][R6.64+0x152], R111 ;  /* 0x0001526f06003986 */ /* 0x000fe2000c101524 */
[C---:B------:R-:W-:Y:S02]  /*9680*/  ISETP.GT.AND P1, PT, R0.reuse, 0xb8, PT ;  /* 0x000000b80000780c */ /* 0x040fe40003f24270 */
[----:B------:R-:W-:Y:S01]  /*9690*/  F2FP.BF16.F32.PACK_AB R113, RZ, R113 ;  /* 0x00000071ff71723e */ /* 0x000fe200000010ff */
[----:B------:R-:W-:Y:S01]  /*96a0*/  @P4 STG.E.U16 desc[UR36][R4.64+0x160], R112 ;  /* 0x0001607004004986 */ /* 0x000fe2000c101524 */
[C---:B------:R-:W-:Y:S02]  /*96b0*/  ISETP.GT.AND P3, PT, R3.reuse, 0x8, P0 ;  /* 0x000000080300780c */ /* 0x040fe40000764270 */
[----:B------:R-:W-:Y:S01]  /*96c0*/  ISETP.GT.AND P0, PT, R0, 0xb9, PT ;  /* 0x000000b90000780c */ /* 0x000fe20003f04270 */
[----:B------:R-:W-:Y:S01]  /*96d0*/  @P5 STG.E.U16 desc[UR36][R4.64+0x162], R113 ;  /* 0x0001627104005986 */ /* 0x000fe2000c101524 */
[----:B------:R-:W-:-:S02]  /*96e0*/  ISETP.GT.AND P4, PT, R3, RZ, P1 ;  /* 0x000000ff0300720c */ /* 0x000fc40000f84270 */
[----:B------:R-:W-:Y:S02]  /*96f0*/  F2FP.BF16.F32.PACK_AB R114, RZ, R114 ;  /* 0x00000072ff72723e */ /* 0x000fe400000010ff */
[C---:B------:R-:W-:Y:S02]  /*9700*/  ISETP.GT.AND P5, PT, R3.reuse, RZ, P0 ;  /* 0x000000ff0300720c */ /* 0x040fe400007a4270 */
[----:B------:R-:W-:Y:S01]  /*9710*/  F2FP.BF16.F32.PACK_AB R115, RZ, R115 ;  /* 0x00000073ff73723e */ /* 0x000fe200000010ff */
[----:B------:R-:W-:Y:S01]  /*9720*/  @P2 STG.E.U16 desc[UR36][R6.64+0x160], R114 ;  /* 0x0001607206002986 */ /* 0x000fe2000c101524 */
[----:B------:R-:W-:Y:S02]  /*9730*/  F2FP.BF16.F32.PACK_AB R116, RZ, R116 ;  /* 0x00000074ff74723e */ /* 0x000fe400000010ff */
        /* <DEDUP_REMOVED lines=65> */
[----:B------:R-:W-:Y:S02]  /*9b50*/  ISETP.GT.AND P5, PT, R3, RZ, P0 ;  /* 0x000000ff0300720c */ /* 0x000fe400007a4270 */
[----:B------:R-:W-:Y:S02]  /*9b60*/  F2FP.BF16.F32.PACK_AB R134, RZ, R134 ;  /* 0x00000086ff86723e */ /* 0x000fe400000010ff */
[----:B------:R-:W-:Y:S02]  /*9b70*/  F2FP.BF16.F32.PACK_AB R135, RZ, R135 ;  /* 0x00000087ff87723e */ /* 0x000fe400000010ff */
[----:B------:R-:W-:Y:S01]  /*9b80*/  F2FP.BF16.F32.PACK_AB R136, RZ, R136 ;  /* 0x00000088ff88723e */ /* 0x000fe200000010ff */
[----:B------:R-:W-:Y:S01]  /*9b90*/  @P2 STG.E.U16 desc[UR36][R6.64+0x1b0], R134 ;  /* 0x0001b08606002986 */ /* 0x000fe2000c101524 */
[----:B------:R-:W-:-:S02]  /*9ba0*/  F2FP.BF16.F32.PACK_AB R137, RZ, R137 ;  /* 0x00000089ff89723e */ /* 0x000fc400000010ff */
[C---:B------:R-:W-:Y:S01]  /*9bb0*/  ISETP.GT.AND P1, PT, R3.reuse, 0x8, P1 ;  /* 0x000000080300780c */ /* 0x040fe20000f24270 */
[----:B------:R-:W-:Y:S01]  /*9bc0*/  @P3 STG.E.U16 desc[UR36][R6.64+0x1b2], R135 ;  /* 0x0001b28706003986 */ /* 0x000fe2000c101524 */
[C---:B------:R-:W-:Y:S02]  /*9bd0*/  ISETP.GT.AND P2, PT, R3.reuse, 0x8, P0 ;  /* 0x000000080300780c */ /* 0x040fe40000744270 */
[C---:B------:R-:W-:Y:S01]  /*9be0*/  ISETP.GT.AND P0, PT, R0.reuse, 0xe9, PT ;  /* 0x000000e90000780c */ /* 0x040fe20003f04270 */
[----:B------:R-:W-:Y:S01]  /*9bf0*/  @P4 STG.E.U16 desc[UR36][R4.64+0x1c0], R136 ;  /* 0x0001c08804004986 */ /* 0x000fe2000c101524 */
[----:B------:R-:W-:Y:S02]  /*9c00*/  ISETP.GT.AND P4, PT, R0, 0xe8, PT ;  /* 0x000000e80000780c */ /* 0x000fe40003f84270 */
[----:B------:R-:W-:Y:S01]  /*9c10*/  F2FP.BF16.F32.PACK_AB R138, RZ, R138 ;  /* 0x0000008aff8a723e */ /* 0x000fe200000010ff */
[----:B------:R-:W-:Y:S01]  /*9c20*/  @P5 STG.E.U16 desc[UR36][R4.64+0x1c2], R137 ;  /* 0x0001c28904005986 */ /* 0x000fe2000c101524 */
[----:B------:R-:W-:-:S02]  /*9c30*/  ISETP.GT.AND P5, PT, R3, RZ, P4 ;  /* 0x000000ff0300720c */ /* 0x000fc400027a4270 */
[----:B------:R-:W-:Y:S01]  /*9c40*/  F2FP.BF16.F32.PACK_AB R139, RZ, R139 ;  /* 0x0000008bff8b723e */ /* 0x000fe200000010ff */
[----:B------:R-:W-:Y:S01]  /*9c50*/  @P1 STG.E.U16 desc[UR36][R6.64+0x1c0], R138 ;  /* 0x0001c08a06001986 */ /* 0x000fe2000c101524 */
[----:B------:R-:W-:Y:S02]  /*9c60*/  F2FP.BF16.F32.PACK_AB R140, RZ, R140 ;  /* 0x0000008cff8c723e */ /* 0x000fe400000010ff */
[C---:B------:R-:W-:Y:S01]  /*9c70*/  ISETP.GT.AND P3, PT, R3.reuse, RZ, P0 ;  /* 0x000000ff0300720c */ /* 0x040fe20000764270 */
[----:B------:R-:W-:Y:S01]  /*9c80*/  @P2 STG.E.U16 desc[UR36][R6.64+0x1c2], R139 ;  /* 0x0001c28b06002986 */ /* 0x000fe2000c101524 */
[C---:B------:R-:W-:Y:S02]  /*9c90*/  ISETP.GT.AND P4, PT, R3.reuse, 0x8, P4 ;  /* 0x000000080300780c */ /* 0x040fe40002784270 */
[----:B------:R-:W-:Y:S02]  /*9ca0*/  F2FP.BF16.F32.PACK_AB R141, RZ, R141 ;  /* 0x0000008dff8d723e */ /* 0x000fe400000010ff */
[----:B------:R-:W-:Y:S01]  /*9cb0*/  F2FP.BF16.F32.PACK_AB R142, RZ, R142 ;  /* 0x0000008eff8e723e */ /* 0x000fe200000010ff */
[----:B------:R-:W-:Y:S01]  /*9cc0*/  @P5 STG.E.U16 desc[UR36][R4.64+0x1d0], R140 ;  /* 0x0001d08c04005986 */ /* 0x000fe2000c101524 */
[----:B------:R-:W-:-:S02]  /*9cd0*/  ISETP.GT.AND P5, PT, R3, 0x8, P0 ;  /* 0x000000080300780c */ /* 0x000fc400007a4270 */
[----:B------:R-:W-:Y:S02]  /*9ce0*/  F2FP.BF16.F32.PACK_AB R143, RZ, R143 ;  /* 0x0000008fff8f723e */ /* 0x000fe400000010ff */
[C---:B------:R-:W-:Y:S01]  /*9cf0*/  ISETP.GT.AND P0, PT, R0.reuse, 0xf1, PT ;  /* 0x000000f10000780c */ /* 0x040fe20003f04270 */
[----:B------:R-:W-:Y:S01]  /*9d00*/  @P3 STG.E.U16 desc[UR36][R4.64+0x1d2], R141 ;  /* 0x0001d28d04003986 */ /* 0x000fe2000c101524 */
[----:B------:R-:W-:Y:S02]  /*9d10*/  ISETP.GT.AND P3, PT, R0, 0xf0, PT ;  /* 0x000000f00000780c */ /* 0x000fe40003f64270 */
[----:B------:R-:W-:Y:S01]  /*9d20*/  F2FP.BF16.F32.PACK_AB R144, RZ, R144 ;  /* 0x00000090ff90723e */ /* 0x000fe200000010ff */
[----:B------:R-:W-:Y:S01]  /*9d30*/  @P4 STG.E.U16 desc[UR36][R6.64+0x1d0], R142 ;  /* 0x0001d08e06004986 */ /* 0x000fe2000c101524 */
[C---:B------:R-:W-:Y:S02]  /*9d40*/  ISETP.GT.AND P4, PT, R3.reuse, RZ, P3 ;  /* 0x000000ff0300720c */ /* 0x040fe40001f84270 */
[C---:B------:R-:W-:Y:S01]  /*9d50*/  ISETP.GT.AND P3, PT, R3.reuse, 0x8, P3 ;  /* 0x000000080300780c */ /* 0x040fe20001f64270 */
[----:B------:R-:W-:Y:S01]  /*9d60*/  @P5 STG.E.U16 desc[UR36][R6.64+0x1d2], R143 ;  /* 0x0001d28f06005986 */ /* 0x000fe2000c101524 */
[----:B------:R-:W-:-:S02]  /*9d70*/  ISETP.GT.AND P5, PT, R3, RZ, P0 ;  /* 0x000000ff0300720c */ /* 0x000fc400007a4270 */
[----:B------:R-:W-:Y:S02]  /*9d80*/  F2FP.BF16.F32.PACK_AB R145, RZ, R145 ;  /* 0x00000091ff91723e */ /* 0x000fe400000010ff */
[C---:B------:R-:W-:Y:S02]  /*9d90*/  ISETP.GT.AND P0, PT, R3.reuse, 0x8, P0 ;  /* 0x000000080300780c */ /* 0x040fe40000704270 */
[C---:B------:R-:W-:Y:S02]  /*9da0*/  ISETP.GT.AND P1, PT, R0.reuse, 0xf9, PT ;  /* 0x000000f90000780c */ /* 0x040fe40003f24270 */
[----:B------:R-:W-:Y:S01]  /*9db0*/  ISETP.GT.AND P2, PT, R0, 0xf8, PT ;  /* 0x000000f80000780c */ /* 0x000fe20003f44270 */
[----:B------:R-:W-:Y:S01]  /*9dc0*/  @P4 STG.E.U16 desc[UR36][R4.64+0x1e0], R144 ;  /* 0x0001e09004004986 */ /* 0x000fe2000c101524 */
[C---:B------:R-:W-:Y:S01]  /*9dd0*/  ISETP.GT.AND P4, PT, R3.reuse, RZ, P1 ;  /* 0x000000ff0300720c */ /* 0x040fe20000f84270 */
[----:B------:R-:W-:Y:S01]  /*9de0*/  @P3 IMAD.MOV.U32 R2, RZ, RZ, R6 ;  /* 0x000000ffff023224 */ /* 0x000fe200078e0006 */
[C---:B------:R-:W-:Y:S01]  /*9df0*/  ISETP.GT.AND P1, PT, R3.reuse, 0x8, P1 ;  /* 0x000000080300780c */ /* 0x040fe20000f24270 */
[----:B------:R-:W-:Y:S01]  /*9e00*/  @P5 STG.E.U16 desc[UR36][R4.64+0x1e2], R145 ;  /* 0x0001e29104005986 */ /* 0x000fe2000c101524 */
[----:B------:R-:W-:-:S02]  /*9e10*/  ISETP.GT.AND P5, PT, R3, RZ, P2 ;  /* 0x000000ff0300720c */ /* 0x000fc400017a4270 */
[----:B------:R-:W-:Y:S01]  /*9e20*/  ISETP.GT.AND P2, PT, R3, 0x8, P2 ;  /* 0x000000080300780c */ /* 0x000fe20001744270 */
[----:B------:R-:W-:Y:S01]  /*9e30*/  @P3 IMAD.MOV.U32 R3, RZ, RZ, R7 ;  /* 0x000000ffff033224 */ /* 0x000fe200078e0007 */
[----:B------:R-:W-:Y:S02]  /*9e40*/  F2FP.BF16.F32.PACK_AB R146, RZ, R146 ;  /* 0x00000092ff92723e */ /* 0x000fe400000010ff */
[----:B------:R-:W-:Y:S02]  /*9e50*/  F2FP.BF16.F32.PACK_AB R147, RZ, R147 ;  /* 0x00000093ff93723e */ /* 0x000fe400000010ff */
[----:B------:R-:W-:Y:S01]  /*9e60*/  F2FP.BF16.F32.PACK_AB R148, RZ, R148 ;  /* 0x00000094ff94723e */ /* 0x000fe200000010ff */
[----:B------:R0:W-:Y:S01]  /*9e70*/  @P3 STG.E.U16 desc[UR36][R2.64+0x1e0], R146 ;  /* 0x0001e09202003986 */ /* 0x0001e2000c101524 */
[----:B------:R-:W-:Y:S02]  /*9e80*/  F2FP.BF16.F32.PACK_AB R149, RZ, R149 ;  /* 0x00000095ff95723e */ /* 0x000fe400000010ff */
[----:B------:R-:W-:-:S02]  /*9e90*/  F2FP.BF16.F32.PACK_AB R150, RZ, R150 ;  /* 0x00000096ff96723e */ /* 0x000fc400000010ff */
[----:B------:R-:W-:Y:S01]  /*9ea0*/  F2FP.BF16.F32.PACK_AB R151, RZ, R151 ;  /* 0x00000097ff97723e */ /* 0x000fe200000010ff */
[----:B0-----:R-:W-:Y:S02]  /*9eb0*/  @P0 IMAD.MOV.U32 R2, RZ, RZ, R6 ;  /* 0x000000ffff020224 */ /* 0x001fe400078e0006 */
[----:B------:R-:W-:-:S05]  /*9ec0*/  @P0 IMAD.MOV.U32 R3, RZ, RZ, R7 ;  /* 0x000000ffff030224 */ /* 0x000fca00078e0007 */
[----:B------:R0:W-:Y:S02]  /*9ed0*/  @P0 STG.E.U16 desc[UR36][R2.64+0x1e2], R147 ;  /* 0x0001e29302000986 */ /* 0x0001e4000c101524 */
[----:B0-----:R-:W-:Y:S02]  /*9ee0*/  @P5 IMAD.MOV.U32 R2, RZ, RZ, R4 ;  /* 0x000000ffff025224 */ /* 0x001fe400078e0004 */
[----:B------:R-:W-:-:S05]  /*9ef0*/  @P5 IMAD.MOV.U32 R3, RZ, RZ, R5 ;  /* 0x000000ffff035224 */ /* 0x000fca00078e0005 */
[----:B------:R0:W-:Y:S04]  /*9f00*/  @P5 STG.E.U16 desc[UR36][R2.64+0x1f0], R148 ;  /* 0x0001f09402005986 */ /* 0x0001e8000c101524 */
[----:B------:R1:W-:Y:S01]  /*9f10*/  @P4 STG.E.U16 desc[UR36][R4.64+0x1f2], R149 ;  /* 0x0001f29504004986 */ /* 0x0003e2000c101524 */
[----:B0-----:R-:W-:Y:S02]  /*9f20*/  @P2 IMAD.MOV.U32 R2, RZ, RZ, R6 ;  /* 0x000000ffff022224 */ /* 0x001fe400078e0006 */
[----:B------:R-:W-:-:S05]  /*9f30*/  @P2 IMAD.MOV.U32 R3, RZ, RZ, R7 ;  /* 0x000000ffff032224 */ /* 0x000fca00078e0007 */
[----:B------:R1:W-:Y:S04]  /*9f40*/  @P2 STG.E.U16 desc[UR36][R2.64+0x1f0], R150 ;  /* 0x0001f09602002986 */ /* 0x0003e8000c101524 */
[----:B------:R1:W-:Y:S02]  /*9f50*/  @P1 STG.E.U16 desc[UR36][R6.64+0x1f2], R151 ;  /* 0x0001f29706001986 */ /* 0x0003e4000c101524 */
.L_x_290:
[----:B------:R-:W-:Y:S05]  /*9f60*/  BSYNC B0 ;  /* 0x0000000000007941 */ /* 0x000fea0003800000 */
.L_x_36:
[----:B01----:R-:W2:Y:S01]  /*9f70*/  LDL.64 R2, [R1] ;  /* 0x0000000001027983 */ /* 0x003ea20000100a00 */
[----:B------:R-:W-:Y:S01]  /*9f80*/  ULDC.64 UR4, c[0x0][0x650] ;  /* 0x0001940000047ab9 */ /* 0x000fe20000000a00 */
[----:B------:R0:W-:Y:S01]  /*9f90*/  SYNCS.ARRIVE.TRANS64.A1T0 RZ, [R162+UR45], RZ ;  /* 0x000000ffa2ff79a7 */ /* 0x0001e2000810002d */
[----:B------:R-:W-:Y:S01]  /*9fa0*/  PRMT R0, RZ, 0x7610, R0 ;  /* 0x00007610ff007816 */ /* 0x000fe20000000000 */
[----:B-----5:R-:W-:Y:S02]  /*9fb0*/  IMAD.MOV.U32 R19, RZ, RZ, -0x1 ;  /* 0xffffffffff137424 */ /* 0x020fe400078e00ff */
[----:B------:R-:W-:Y:S01]  /*9fc0*/  IMAD.MOV.U32 R22, RZ, RZ, -0x1 ;  /* 0xffffffffff167424 */ /* 0x000fe200078e00ff */
[----:B--2---:R-:W-:-:S04]  /*9fd0*/  LEA R18, P0, R2, R18, 0x1 ;  /* 0x0000001202127211 */ /* 0x004fc800078008ff */
[----:B------:R-:W-:Y:S01]  /*9fe0*/  LEA.HI.X R17, R2, R17, R23, 0x1, P0 ;  /* 0x0000001102117211 */ /* 0x000fe200000f0c17 */
[----:B------:R-:W-:Y:S01]  /*9ff0*/  IMAD.MOV.U32 R2, RZ, RZ, -0x1 ;  /* 0xffffffffff027424 */ /* 0x000fe200078e00ff */
[----:B------:R-:W-:-:S04]  /*a000*/  ISETP.GE.U32.AND P0, PT, R18, UR4, PT ;  /* 0x0000000412007c0c */ /* 0x000fc8000bf06070 */
[----:B------:R-:W-:-:S13]  /*a010*/  ISETP.GE.U32.AND.EX P0, PT, R17, UR5, PT, P0 ;  /* 0x0000000511007c0c */ /* 0x000fda000bf06100 */
[----:B0-----:R-:W-:Y:S05]  /*a020*/  @P0 BRA `(.L_x_291) ;  /* 0x0000000400700947 */ /* 0x001fea0003800000 */
[----:B------:R-:W0:Y:S01]  /*a030*/  S2R R10, SR_CTAID.X ;  /* 0x00000000000a7919 */ /* 0x000e220000002500 */
[----:B------:R-:W1:Y:S01]  /*a040*/  LDC.64 R8, c[0x0][0x628] ;  /* 0x00018a00ff087b82 */ /* 0x000e620000000a00 */
[----:B------:R-:W-:Y:S01]  /*a050*/  ULDC UR4, c[0x0][0x150] ;  /* 0x0000540000047ab9 */ /* 0x000fe20000000800 */
[----:B---34-:R-:W-:Y:S01]  /*a060*/  IMAD.MOV.U32 R6, RZ, RZ, R18 ;  /* 0x000000ffff067224 */ /* 0x018fe200078e0012 */
[----:B------:R-:W2:Y:S01]  /*a070*/  S2R R20, SR_CTAID.Y ;  /* 0x0000000000147919 */ /* 0x000ea20000002600 */
[----:B------:R-:W-:-:S04]  /*a080*/  IMAD.MOV.U32 R7, RZ, RZ, R17 ;  /* 0x000000ffff077224 */ /* 0x000fc800078e0011 */
[----:B------:R-:W3:Y:S08]  /*a090*/  LDC R15, c[0x0][0x144] ;  /* 0x00005100ff0f7b82 */ /* 0x000ef00000000800 */
[----:B------:R-:W4:Y:S08]  /*a0a0*/  LDC R0, c[0x0][0x630] ;  /* 0x00018c00ff007b82 */ /* 0x000f300000000800 */
[----:B------:R-:W2:Y:S01]  /*a0b0*/  LDC.64 R12, c[0x0][0x620] ;  /* 0x00018800ff0c7b82 */ /* 0x000ea20000000a00 */
[----:B-1----:R-:W-:-:S04]  /*a0c0*/  ISETP.NE.U32.AND P0, PT, R8, RZ, PT ;  /* 0x000000ff0800720c */ /* 0x002fc80003f05070 */
[----:B------:R-:W-:Y:S02]  /*a0d0*/  ISETP.NE.AND.EX P0, PT, R9, RZ, PT, P0 ;  /* 0x000000ff0900720c */ /* 0x000fe40003f05300 */
[----:B0-----:R-:W-:-:S05]  /*a0e0*/  I2FP.F32.U32 R2, R10 ;  /* 0x0000000a00027245 */ /* 0x001fca0000201000 */
[----:B------:R-:W-:-:S04]  /*a0f0*/  FMUL R2, R2, UR4 ;  /* 0x0000000402027c20 */ /* 0x000fc80008400000 */
[----:B------:R0:W1:Y:S02]  /*a100*/  F2I.U32.TRUNC.NTZ R14, R2 ;  /* 0x00000002000e7305 */ /* 0x000064000020f000 */
[----:B---34-:R-:W-:Y:S05]  /*a110*/  @!P0 BRA `(.L_x_292) ;  /* 0x0000000000288947 */ /* 0x018fea0003800000 */
[----:B------:R-:W3:Y:S02]  /*a120*/  LDC R3, c[0x0][0x634] ;  /* 0x00018d00ff037b82 */ /* 0x000ee40000000800 */
[----:B---3--:R-:W-:-:S05]  /*a130*/  IADD3 R7, P0, R18, R3, RZ ;  /* 0x0000000312077210 */ /* 0x008fca0007f1e0ff */
[----:B------:R-:W-:-:S04]  /*a140*/  IMAD.X R11, RZ, RZ, R17, P0 ;  /* 0x000000ffff0b7224 */ /* 0x000fc800000e0611 */
[----:B0-----:R-:W-:-:S04]  /*a150*/  IMAD.WIDE.U32 R2, R11, R8, RZ ;  /* 0x000000080b027225 */ /* 0x001fc800078e00ff */
[----:B------:R-:W-:-:S04]  /*a160*/  IMAD.WIDE.U32 R4, P0, R7, R9, R2 ;  /* 0x0000000907047225 */ /* 0x000fc80007800002 */
[----:B------:R-:W-:-:S04]  /*a170*/  IMAD.WIDE.U32 R2, R7, R8, RZ ;  /* 0x0000000807027225 */ /* 0x000fc800078e00ff */
[----:B------:R-:W-:Y:S01]  /*a180*/  IMAD.X R7, RZ, RZ, RZ, P0 ;  /* 0x000000ffff077224 */ /* 0x000fe200000e06ff */
[----:B------:R-:W-:Y:S01]  /*a190*/  IADD3 RZ, P0, R3, R4, RZ ;  /* 0x0000000403ff7210 */ /* 0x000fe20007f1e0ff */
[----:B------:R-:W-:-:S04]  /*a1a0*/  IMAD.MOV.U32 R6, RZ, RZ, R5 ;  /* 0x000000ffff067224 */ /* 0x000fc800078e0005 */
[----:B------:R-:W-:-:S08]  /*a1b0*/  IMAD.WIDE.U32.X R6, R11, R9, R6, P0 ;  /* 0x000000090b067225 */ /* 0x000fd000000e0406 */
.L_x_292:
[----:B------:R-:W3:Y:S01]  /*a1c0*/  LDC.64 R26, c[0x0][0x640] ;  /* 0x00019000ff1a7b82 */ /* 0x000ee20000000a00 */
[-C--:B------:R-:W-:Y:S01]  /*a1d0*/  SHF.R.U64 R11, R6, R0.reuse, R7 ;  /* 0x00000000060b7219 */ /* 0x080fe20000001207 */
[----:B------:R-:W-:Y:S01]  /*a1e0*/  IMAD.MOV.U32 R19, RZ, RZ, R17 ;  /* 0x000000ffff137224 */ /* 0x000fe200078e0011 */
[----:B------:R-:W-:Y:S01]  /*a1f0*/  SHF.R.U32.HI R0, RZ, R0, R7 ;  /* 0x00000000ff007219 */ /* 0x000fe20000011607 */
[----:B-1----:R-:W-:Y:S01]  /*a200*/  IMAD.MOV R14, RZ, RZ, -R14 ;  /* 0x000000ffff0e7224 */ /* 0x002fe200078e0a0e */
[----:B------:R-:W-:Y:S01]  /*a210*/  IADD3 R5, P0, RZ, -R11, RZ ;  /* 0x8000000bff057210 */ /* 0x000fe20007f1e0ff */
[----:B------:R-:W-:Y:S01]  /*a220*/  ULDC UR4, c[0x0][0x154] ;  /* 0x0000550000047ab9 */ /* 0x000fe20000000800 */
[----:B------:R-:W-:Y:S01]  /*a230*/  IMAD.MOV.U32 R7, RZ, RZ, 0x1 ;  /* 0x00000001ff077424 */ /* 0x000fe200078e00ff */
[----:B------:R-:W1:Y:S01]  /*a240*/  LDC R4, c[0x0][0x618] ;  /* 0x00018600ff047b82 */ /* 0x000e620000000800 */
[----:B------:R-:W-:Y:S02]  /*a250*/  IMAD R22, R15, R14, R10 ;  /* 0x0000000e0f167224 */ /* 0x000fe400078e020a */
[----:B------:R-:W-:-:S04]  /*a260*/  IMAD.X R3, RZ, RZ, ~R0, P0 ;  /* 0x000000ffff037224 */ /* 0x000fc800000e0e00 */
[-C--:B--2---:R-:W-:Y:S01]  /*a270*/  IMAD R0, R3, R12.reuse, RZ ;  /* 0x0000000c03007224 */ /* 0x084fe200078e02ff */
[----:B------:R-:W2:Y:S01]  /*a280*/  LDC R6, c[0x0][0x608] ;  /* 0x00018200ff067b82 */ /* 0x000ea20000000800 */
[----:B0-----:R-:W-:-:S04]  /*a290*/  IMAD.WIDE.U32 R2, R5, R12, R18 ;  /* 0x0000000c05027225 */ /* 0x001fc800078e0012 */
[----:B------:R-:W-:Y:S01]  /*a2a0*/  IMAD R5, R5, R13, R0 ;  /* 0x0000000d05057224 */ /* 0x000fe200078e0200 */
[----:B------:R-:W-:Y:S02]  /*a2b0*/  I2FP.F32.U32 R0, R20 ;  /* 0x0000001400007245 */ /* 0x000fe40000201000 */
[----:B------:R-:W0:Y:S01]  /*a2c0*/  LDC R24, c[0x0][0x658] ;  /* 0x00019600ff187b82 */ /* 0x000e220000000800 */
[----:B------:R-:W-:Y:S01]  /*a2d0*/  IMAD.IADD R3, R3, 0x1, R5 ;  /* 0x0000000103037824 */ /* 0x000fe200078e0205 */
[----:B---3--:R-:W-:Y:S01]  /*a2e0*/  ISETP.NE.U32.AND P0, PT, R26, RZ, PT ;  /* 0x000000ff1a00720c */ /* 0x008fe20003f05070 */
[----:B------:R-:W-:Y:S01]  /*a2f0*/  FMUL R0, R0, UR4 ;  /* 0x0000000400007c20 */ /* 0x000fe20008400000 */
[----:B------:R-:W-:Y:S02]  /*a300*/  IMAD.MOV.U32 R5, RZ, RZ, -0x1 ;  /* 0xffffffffff057424 */ /* 0x000fe400078e00ff */
[----:B------:R-:W-:Y:S01]  /*a310*/  ISETP.NE.AND.EX P0, PT, R27, RZ, PT, P0 ;  /* 0x000000ff1b00720c */ /* 0x000fe20003f05300 */
[----:B------:R3:W4:Y:S01]  /*a320*/  F2I.U32.TRUNC.NTZ R12, R0 ;  /* 0x00000000000c7305 */ /* 0x000722000020f000 */
[----:B------:R-:W3:Y:S01]  /*a330*/  LDC R15, c[0x0][0x148] ;  /* 0x00005200ff0f7b82 */ /* 0x000ee20000000800 */
[----:B-1----:R-:W-:-:S02]  /*a340*/  SHF.R.U64 R10, R2, R4, R3 ;  /* 0x00000004020a7219 */ /* 0x002fc40000001203 */
[----:B------:R-:W-:-:S05]  /*a350*/  SHF.R.U32.HI R3, RZ, R4, R3 ;  /* 0x00000004ff037219 */ /* 0x000fca0000011603 */
[----:B------:R-:W1:Y:S01]  /*a360*/  LDC R14, c[0x0][0x600] ;  /* 0x00018000ff0e7b82 */ /* 0x000e620000000800 */
[-CC-:B--2---:R-:W-:Y:S02]  /*a370*/  SHF.R.U64 R8, R10, R6.reuse, R3.reuse ;  /* 0x000000060a087219 */ /* 0x184fe40000001203 */
[----:B------:R-:W-:-:S05]  /*a380*/  SHF.R.U32.HI R3, RZ, R6, R3 ;  /* 0x00000006ff037219 */ /* 0x000fca0000011603 */
[----:B------:R-:W2:Y:S01]  /*a390*/  LDC R21, c[0x0][0x648] ;  /* 0x00019200ff157b82 */ /* 0x000ea20000000800 */
[-CC-:B0-----:R-:W-:Y:S02]  /*a3a0*/  SHF.R.U64 R13, R8, R24.reuse, R3.reuse ;  /* 0x00000018080d7219 */ /* 0x181fe40000001203 */
[-C--:B------:R-:W-:Y:S02]  /*a3b0*/  SHF.L.U32 R5, R5, R24.reuse, RZ ;  /* 0x0000001805057219 */ /* 0x080fe400000006ff */
[-C--:B------:R-:W-:Y:S01]  /*a3c0*/  SHF.R.U32.HI R3, RZ, R24.reuse, R3 ;  /* 0x00000018ff037219 */ /* 0x080fe20000011603 */
[----:B------:R-:W-:Y:S01]  /*a3d0*/  IMAD.MOV.U32 R2, RZ, RZ, R13 ;  /* 0x000000ffff027224 */ /* 0x000fe200078e000d */
[----:B------:R-:W-:Y:S01]  /*a3e0*/  SHF.L.U32 R24, R7, R24, RZ ;  /* 0x0000001807187219 */ /* 0x000fe200000006ff */
[----:B------:R-:W0:Y:S01]  /*a3f0*/  LDC R25, c[0x0][0x638] ;  /* 0x00018e00ff197b82 */ /* 0x000e220000000800 */
[----:B------:R-:W-:-:S07]  /*a400*/  LOP3.LUT R19, RZ, R5, RZ, 0x33, !PT ;  /* 0x00000005ff137212 */ /* 0x000fce00078e33ff */
[----:B------:R-:W0:Y:S01]  /*a410*/  LDC R28, c[0x0][0x610] ;  /* 0x00018400ff1c7b82 */ /* 0x000e220000000800 */
[----:B----4-:R-:W-:Y:S05]  /*a420*/  @!P0 BRA `(.L_x_293) ;  /* 0x0000000000288947 */ /* 0x010fea0003800000 */
[----:B---3--:R-:W3:Y:S02]  /*a430*/  LDC R0, c[0x0][0x64c] ;  /* 0x00019300ff007b82 */ /* 0x008ee40000000800 */
[----:B---3--:R-:W-:-:S05]  /*a440*/  IADD3 R7, P0, R13, R0, RZ ;  /* 0x000000000d077210 */ /* 0x008fca0007f1e0ff */
        /* <DEDUP_REMOVED lines=8> */
.L_x_293:
[----:B------:R-:W4:Y:S01]  /*a4d0*/  LDC R4, c[0x0][0x65c] ;  /* 0x00019700ff047b82 */ /* 0x000f220000000800 */
[----:B--23--:R-:W-:Y:S01]  /*a4e0*/  SHF.R.U64 R0, R2, R21, R3 ;  /* 0x0000001502007219 */ /* 0x00cfe20000001203 */
[----:B-1----:R-:W-:Y:S01]  /*a4f0*/  VIADD R3, R14, 0xffffffff ;  /* 0xffffffff0e037836 */ /* 0x002fe20000000000 */
[----:B------:R-:W-:Y:S01]  /*a500*/  LOP3.LUT R19, R8, R19, RZ, 0xc0, !PT ;  /* 0x0000001308137212 */ /* 0x000fe200078ec0ff */
[----:B------:R-:W-:Y:S02]  /*a510*/  IMAD.MOV R12, RZ, RZ, -R12 ;  /* 0x000000ffff0c7224 */ /* 0x000fe400078e0a0c */
[----:B------:R-:W-:Y:S01]  /*a520*/  IMAD.MOV R2, RZ, RZ, -R0 ;  /* 0x000000ffff027224 */ /* 0x000fe200078e0a00 */
[----:B------:R-:W-:Y:S01]  /*a530*/  LOP3.LUT R3, R10, R3, RZ, 0xc0, !PT ;  /* 0x000000030a037212 */ /* 0x000fe200078ec0ff */
[----:B------:R-:W-:Y:S02]  /*a540*/  IMAD R19, R24, R0, R19 ;  /* 0x0000000018137224 */ /* 0x000fe400078e0213 */
[----:B0-----:R-:W-:-:S04]  /*a550*/  IMAD R0, R2, R25, R13 ;  /* 0x0000001902007224 */ /* 0x001fc800078e020d */
[----:B------:R-:W-:Y:S01]  /*a560*/  IMAD R2, R0, R14, R3 ;  /* 0x0000000e00027224 */ /* 0x000fe200078e0203 */
[----:B----4-:R-:W-:Y:S01]  /*a570*/  ISETP.NE.AND P0, PT, R4, 0x1, PT ;  /* 0x000000010400780c */ /* 0x010fe20003f05270 */
[----:B------:R-:W-:-:S05]  /*a580*/  IMAD.MOV.U32 R4, RZ, RZ, 0x1 ;  /* 0x00000001ff047424 */ /* 0x000fca00078e00ff */
[----:B------:R-:W-:-:S07]  /*a590*/  PRMT R0, R4, 0x7610, R0 ;  /* 0x0000761004007816 */ /* 0x000fce0000000000 */
[----:B------:R-:W-:-:S04]  /*a5a0*/  @P0 IMAD R22, R15, R12, R20 ;  /* 0x0000000c0f160224 */ /* 0x000fc800078e0214 */
[----:B------:R-:W-:-:S05]  /*a5b0*/  IMAD R19, R19, R28, R22 ;  /* 0x0000001c13137224 */ /* 0x000fca00078e0216 */
[----:B------:R-:W-:Y:S02]  /*a5c0*/  SEL R22, R2, R19, !P0 ;  /* 0x0000001302167207 */ /* 0x000fe40004000000 */
[----:B------:R-:W-:Y:S01]  /*a5d0*/  SEL R19, R19, R2, !P0 ;  /* 0x0000000213137207 */ /* 0x000fe20004000000 */
[----:B------:R-:W-:-:S07]  /*a5e0*/  IMAD.MOV.U32 R2, RZ, RZ, R11 ;  /* 0x000000ffff027224 */ /* 0x000fce00078e000b */
.L_x_291:
[----:B------:R-:W-:Y:S02]  /*a5f0*/  LOP3.LUT P0, RZ, R0, 0xff, RZ, 0xc0, !PT ;  /* 0x000000ff00ff7812 */ /* 0x000fe4000780c0ff */
[----:B------:R-:W-:-:S11]  /*a600*/  LOP3.LUT R175, R175, 0x1, RZ, 0x3c, !PT ;  /* 0x00000001afaf7812 */ /* 0x000fd600078e3cff */
[----:B------:R-:W-:Y:S05]  /*a610*/  @P0 BRA `(.L_x_294) ;  /* 0xffffff7000240947 */ /* 0x000fea000383ffff */
[----:B------:R-:W-:Y:S05]  /*a620*/  EXIT ;  /* 0x000000000000794d */ /* 0x000fea0003800000 */
.L_x_17:
[----:B------:R-:W-:-:S08]  /*a630*/  ISETP.NE.AND P0, PT, R5, RZ, PT ;  /* 0x000000ff0500720c */ /* 0x000fd00003f05270 */
[----:B0-----:R-:W0:-:S00]  /*a640*/  USETMAXREG.DEALLOC.CTAPOOL 0x28 ;  /* 0x00000028000079c8 */ /* 0x001e0000080e0500 */
[----:B------:R-:W-:Y:S05]  /*a650*/  @P0 EXIT ;  /* 0x000000000000094d */ /* 0x000fea0003800000 */
[----:B0-----:R-:W-:Y:S01]  /*a660*/  LOP3.LUT P0, RZ, R8, 0xff, RZ, 0xc0, !PT ;  /* 0x000000ff08ff7812 */ /* 0x001fe2000780c0ff */
[----:B------:R-:W-:Y:S02]  /*a670*/  IMAD.MOV.U32 R0, RZ, RZ, 0x1 ;  /* 0x00000001ff007424 */ /* 0x000fe400078e00ff */
[----:B------:R-:W-:-:S10]  /*a680*/  IMAD.MOV.U32 R8, RZ, RZ, RZ ;  /* 0x000000ffff087224 */ /* 0x000fd400078e00ff */
[----:B------:R-:W-:Y:S05]  /*a690*/  @!P0 BRA `(.L_x_295) ;  /* 0x0000000c003c8947 */ /* 0x000fea0003800000 */
[----:B------:R-:W0:Y:S01]  /*a6a0*/  S2R R7, SR_CgaCtaId ;  /* 0x0000000000077919 */ /* 0x000e220000008800 */
[----:B------:R-:W-:Y:S01]  /*a6b0*/  LOP3.LUT P0, RZ, R4, 0x1f, RZ, 0xc0, !PT ;  /* 0x0000001f04ff7812 */ /* 0x000fe2000780c0ff */
[----:B------:R-:W-:Y:S01]  /*a6c0*/  ULDC UR5, c[0x0][0x658] ;  /* 0x0001960000057ab9 */ /* 0x000fe20000000800 */
[----:B------:R-:W-:Y:S01]  /*a6d0*/  UMOV UR6, 0xffffffff ;  /* 0xffffffff00067882 */ /* 0x000fe20000000000 */
[----:B------:R-:W-:Y:S01]  /*a6e0*/  BSSY B0, `(.L_x_295) ;  /* 0x00000ca000007945 */ /* 0x000fe20003800000 */
[----:B------:R-:W-:Y:S01]  /*a6f0*/  USHF.L.U32 UR6, UR6, UR5, URZ ;  /* 0x0000000506067299 */ /* 0x000fe2000800063f */
[C---:B------:R-:W-:Y:S01]  /*a700*/  ISETP.NE.AND P2, PT, R3.reuse, RZ, PT ;  /* 0x000000ff0300720c */ /* 0x040fe20003f45270 */
[----:B------:R-:W-:Y:S01]  /*a710*/  IMAD.MOV.U32 R9, RZ, RZ, 0x1 ;  /* 0x00000001ff097424 */ /* 0x000fe200078e00ff */
[----:B------:R-:W-:Y:S01]  /*a720*/  ISETP.NE.OR P0, PT, R3, RZ, !P0 ;  /* 0x000000ff0300720c */ /* 0x000fe20004705670 */
[----:B------:R-:W-:Y:S01]  /*a730*/  IMAD.MOV.U32 R0, RZ, RZ, 0x1 ;  /* 0x00000001ff007424 */ /* 0x000fe200078e00ff */
[----:B------:R-:W-:Y:S01]  /*a740*/  LOP3.LUT R6, R16, 0x2, RZ, 0xfc, !PT ;  /* 0x0000000210067812 */ /* 0x000fe200078efcff */
[----:B------:R-:W-:Y:S01]  /*a750*/  IMAD.MOV.U32 R8, RZ, RZ, RZ ;  /* 0x000000ffff087224 */ /* 0x000fe200078e00ff */
[----:B------:R-:W-:Y:S01]  /*a760*/  ULDC UR4, c[0x0][0x600] ;  /* 0x0001800000047ab9 */ /* 0x000fe20000000800 */
[----:B------:R-:W-:Y:S01]  /*a770*/  UMOV UR7, 0x1 ;  /* 0x0000000100077882 */ /* 0x000fe20000000000 */
[----:B------:R-:W-:-:S02]  /*a780*/  UIADD3 UR19, UR40, 0x1, URZ ;  /* 0x0000000128137890 */ /* 0x000fc4000fffe03f */
[----:B------:R-:W-:Y:S02]  /*a790*/  UIADD3 UR15, UR4, -0x1, URZ ;  /* 0xffffffff040f7890 */ /* 0x000fe4000fffe03f */
[----:B------:R-:W-:Y:S02]  /*a7a0*/  USHF.L.U32 UR17, UR7, UR5, URZ ;  /* 0x0000000507117299 */ /* 0x000fe4000800063f */
[----:B------:R-:W-:Y:S01]  /*a7b0*/  ULOP3.LUT UR16, URZ, UR6, URZ, 0x33, !UPT ;  /* 0x000000063f107292 */ /* 0x000fe2000f8e333f */
[----:B------:R-:W-:Y:S01]  /*a7c0*/  ULDC.64 UR20, c[0x0][0x198] ;  /* 0x0000660000147ab9 */ /* 0x000fe20000000a00 */
[C---:B0-----:R-:W-:Y:S02]  /*a7d0*/  IMAD.SHL.U32 R10, R7.reuse, 0x20, RZ ;  /* 0x00000020070a7824 */ /* 0x041fe400078e00ff */
[----:B------:R-:W-:-:S03]  /*a7e0*/  IMAD.SHL.U32 R7, R7, 0x800, RZ ;  /* 0x0000080007077824 */ /* 0x000fc600078e00ff */
[----:B------:R-:W-:Y:S02]  /*a7f0*/  LOP3.LUT R10, R10, 0xe0, RZ, 0xc0, !PT ;  /* 0x000000e00a0a7812 */ /* 0x000fe400078ec0ff */
[----:B------:R-:W-:-:S07]  /*a800*/  LOP3.LUT R7, R7, 0x3800, RZ, 0xc0, !PT ;  /* 0x0000380007077812 */ /* 0x000fce00078ec0ff */
.L_x_307:
[----:B------:R-:W-:-:S03]  /*a810*/  UMOV UR4, 0xffffffff ;  /* 0xffffffff00047882 */ /* 0x000fc60000000000 */
[----:B------:R-:W-:Y:S05]  /*a820*/  BRA.DIV UR4, `(.L_x_296) ;  /* 0x0000001204107947 */ /* 0x000fea000b800000 */
[----:B------:R-:W-:-:S13]  /*a830*/  ELECT P6, URZ, PT ;  /* 0x00000000003f782f */ /* 0x000fda00038c0000 */
.L_x_321:
[----:B------:R-:W0:Y:S01]  /*a840*/  LDC R3, c[0x0][0x28c] ;  /* 0x0000a300ff037b82 */ /* 0x000e220000000800 */
[----:B------:R-:W-:Y:S01]  /*a850*/  BSSY B1, `(.L_x_297) ;  /* 0x0000039000017945 */ /* 0x000fe20003800000 */
[----:B0-----:R-:W-:-:S13]  /*a860*/  ISETP.LT.OR P6, PT, R3, 0x1, !P6 ;  /* 0x000000010300780c */ /* 0x001fda00077c1670 */
[----:B------:R-:W-:Y:S05]  /*a870*/  @P6 BRA `(.L_x_298) ;  /* 0x0000000000d86947 */ /* 0x000fea0003800000 */
[----:B------:R-:W-:Y:S02]  /*a880*/  IMAD.SHL.U32 R19, R19, 0x40, RZ ;  /* 0x0000004013137824 */ /* 0x000fe400078e00ff */
[----:B------:R-:W-:Y:S02]  /*a890*/  IMAD R22, R22, 0x100, R10 ;  /* 0x0000010016167824 */ /* 0x000fe400078e020a */
[----:B------:R-:W-:Y:S02]  /*a8a0*/  IMAD.MOV.U32 R14, RZ, RZ, RZ ;  /* 0x000000ffff0e7224 */ /* 0x000fe400078e00ff */
[----:B------:R-:W-:Y:S02]  /*a8b0*/  IMAD.U32 R15, RZ, RZ, UR19 ;  /* 0x00000013ff0f7e24 */ /* 0x000fe4000f8e00ff */
[----:B------:R-:W-:Y:S02]  /*a8c0*/  IMAD.MOV.U32 R3, RZ, RZ, R0 ;  /* 0x000000ffff037224 */ /* 0x000fe400078e0000 */
[----:B------:R-:W-:-:S07]  /*a8d0*/  IMAD.MOV.U32 R4, RZ, RZ, R8 ;  /* 0x000000ffff047224 */ /* 0x000fce00078e0008 */
.L_x_302:
[----:B------:R-:W0:Y:S01]  /*a8e0*/  S2R R12, SR_CgaCtaId ;  /* 0x00000000000c7919 */ /* 0x000e220000008800 */
[----:B------:R-:W-:Y:S01]  /*a8f0*/  MOV R5, 0x400 ;  /* 0x0000040000057802 */ /* 0x000fe20000000f00 */
[----:B------:R-:W1:Y:S03]  /*a900*/  @!P2 LDC R11, c[0x0][0x500] ;  /* 0x00014000ff0bab82 */ /* 0x000e660000000800 */
[----:B0-----:R-:W-:Y:S02]  /*a910*/  LEA R13, R12, R5, 0x18 ;  /* 0x000000050c0d7211 */ /* 0x001fe400078ec0ff */
[----:B------:R-:W-:-:S03]  /*a920*/  SHF.L.U32 R5, R3, 0x1f, RZ ;  /* 0x0000001f03057819 */ /* 0x000fc600000006ff */
[----:B------:R-:W-:-:S04]  /*a930*/  IMAD R12, R4, 0x8, R13 ;  /* 0x00000008040c7824 */ /* 0x000fc800078e020d */
[----:B------:R-:W0:Y:S02]  /*a940*/  SYNCS.PHASECHK.TRANS64.TRYWAIT P1, [R12+URZ+0x28], R5 ;  /* 0x000028050c0075a7 */ /* 0x000e24000802017f */
[----:B01----:R-:W-:Y:S05]  /*a950*/  @!P1 BRA `(.L_x_299) ;  /* 0x0000000c00e49947 */ /* 0x003fea0003800000 */
.L_x_322:
[----:B0-----:R-:W-:Y:S01]  /*a960*/  PRMT R5, R6, 0x9910, RZ ;  /* 0x0000991006057816 */ /* 0x001fe200000000ff */
[----:B------:R0:W-:Y:S03]  /*a970*/  @!P2 SYNCS.ARRIVE.TRANS64 RZ, [R12+URZ], R11 ;  /* 0x0000000b0cffa9a7 */ /* 0x0001e6000800003f */
[----:B------:R-:W-:-:S13]  /*a980*/  ISETP.NE.AND P1, PT, R5, 0x2, PT ;  /* 0x000000020500780c */ /* 0x000fda0003f25270 */
[----:B0-----:R-:W-:Y:S05]  /*a990*/  @P1 BRA `(.L_x_300) ;  /* 0x0000000000041947 */ /* 0x001fea0003800000 */
[----:B------:R-:W-:Y:S01]  /*a9a0*/  BPT.TRAP 0x1 ;  /* 0x000000040000795c */ /* 0x000fe20000300000 */
.L_x_300:
[----:B------:R-:W-:Y:S05]  /*a9b0*/  @P0 BRA `(.L_x_301) ;  /* 0x0000000000040947 */ /* 0x000fea0003800000 */
[----:B------:R-:W-:Y:S01]  /*a9c0*/  BPT.TRAP 0x1 ;  /* 0x000000040000795c */ /* 0x000fe20000300000 */
.L_x_301:
[----:B------:R-:W-:Y:S01]  /*a9d0*/  IMAD R5, R4, 0x4000, R7 ;  /* 0x0000400004057824 */ /* 0x000fe200078e0207 */
[----:B------:R-:W-:Y:S01]  /*a9e0*/  R2UR UR9, R12 ;  /* 0x000000000c0972ca */ /* 0x000fe200000e0000 */
[C-C-:B------:R-:W-:Y:S01]  /*a9f0*/  IMAD R11, R4.reuse, 0x2000, R13.reuse ;  /* 0x00002000040b7824 */ /* 0x140fe200078e020d */
[----:B------:R-:W-:Y:S01]  /*aa00*/  UIADD3 UR4, UP0, UR20, 0xf0, URZ ;  /* 0x000000f014047890 */ /* 0x000fe2000ff1e03f */
[----:B------:R-:W-:Y:S01]  /*aa10*/  IMAD R5, R5, 0x2, R13 ;  /* 0x0000000205057824 */ /* 0x000fe200078e020d */
[----:B------:R-:W-:Y:S01]  /*aa20*/  R2UR UR11, R19 ;  /* 0x00000000130b72ca */ /* 0x000fe200000e0000 */
[----:B------:R-:W-:Y:S01]  /*aa30*/  VIADD R15, R15, 0xffffffff ;  /* 0xffffffff0f0f7836 */ /* 0x000fe20000000000 */
[----:B------:R-:W-:Y:S01]  /*aa40*/  R2UR UR5, R11 ;  /* 0x000000000b0572ca */ /* 0x000fe200000e0000 */
[----:B------:R-:W-:Y:S01]  /*aa50*/  UIADD3 UR22, UP1, UR20, 0x1f0, URZ ;  /* 0x000001f014167890 */ /* 0x000fe2000ff3e03f */
[----:B------:R-:W-:Y:S01]  /*aa60*/  R2UR UR8, R5 ;  /* 0x00000000050872ca */ /* 0x000fe200000e0000 */
[----:B------:R-:W-:Y:S01]  /*aa70*/  VIADD R4, R4, 0x1 ;  /* 0x0000000104047836 */ /* 0x000fe20000000000 */
[----:B------:R-:W-:Y:S01]  /*aa80*/  R2UR UR10, R14 ;  /* 0x000000000e0a72ca */ /* 0x000fe200000e0000 */
[----:B------:R-:W-:Y:S01]  /*aa90*/  UIADD3.X UR23, URZ, UR21, URZ, UP1, !UPT ;  /* 0x000000153f177290 */ /* 0x000fe20008ffe43f */
[----:B------:R-:W-:Y:S01]  /*aaa0*/  R2UR UR12, R2 ;  /* 0x00000000020c72ca */ /* 0x000fe200000e0000 */
[----:B------:R-:W-:Y:S01]  /*aab0*/  UMOV UR6, 0x0 ;  /* 0x0000000000067882 */ /* 0x000fe20000000000 */
[----:B------:R-:W-:Y:S01]  /*aac0*/  R2UR UR18, R22 ;  /* 0x00000000161272ca */ /* 0x000fe200000e0000 */
[----:B------:R-:W-:Y:S01]  /*aad0*/  UMOV UR7, 0x10000000 ;  /* 0x1000000000077882 */ /* 0x000fe20000000000 */
[----:B------:R-:W-:Y:S01]  /*aae0*/  ISETP.GT.AND P3, PT, R15, 0x1, PT ;  /* 0x000000010f00780c */ /* 0x000fe20003f64270 */
[----:B------:R-:W-:Y:S01]  /*aaf0*/  UMOV UR24, 0xff0000 ;  /* 0x00ff000000187882 */ /* 0x000fe20000000000 */
[----:B------:R-:W-:Y:S01]  /*ab00*/  ISETP.NE.AND P1, PT, R4, 0x5, PT ;  /* 0x000000050400780c */ /* 0x000fe20003f25270 */
[----:B------:R-:W-:Y:S01]  /*ab10*/  UIADD3 UR13, UR5, 0x180, URZ ;  /* 0x00000180050d7890 */ /* 0x000fe2000fffe03f */
[----:B------:R-:W-:Y:S01]  /*ab20*/  VIADD R14, R14, 0x40 ;  /* 0x000000400e0e7836 */ /* 0x000fe20000000000 */
[----:B------:R-:W-:Y:S01]  /*ab30*/  UIADD3.X UR5, URZ, UR21, URZ, UP0, !UPT ;  /* 0x000000153f057290 */ /* 0x000fe200087fe43f */
[----:B------:R-:W-:Y:S01]  /*ab40*/  SEL R12, RZ, 0x1, P1 ;  /* 0x00000001ff0c7807 */ /* 0x000fe20000800000 */
[----:B------:R-:W-:Y:S01]  /*ab50*/  UIADD3 UR14, UR8, 0xa180, URZ ;  /* 0x0000a180080e7890 */ /* 0x000fe2000fffe03f */
[----:B------:R-:W-:-:S02]  /*ab60*/  SEL R4, R4, RZ, P1 ;  /* 0x000000ff04047207 */ /* 0x000fc40000800000 */
[----:B------:R-:W-:Y:S01]  /*ab70*/  UMOV UR8, UR13 ;  /* 0x0000000d00087c82 */ /* 0x000fe20008000000 */
[----:B------:R-:W-:-:S03]  /*ab80*/  LOP3.LUT R3, R3, R12, RZ, 0x3c, !PT ;  /* 0x0000000c03037212 */ /* 0x000fc600078e3cff */
[----:B------:R0:W-:Y:S02]  /*ab90*/  UTMALDG.3D [UR8], [UR4], desc[UR6] ;  /* 0x00000608040075b4 */ /* 0x0001e40008011000 */
[----:B0-----:R-:W-:Y:S01]  /*aba0*/  UMOV UR8, UR14 ;  /* 0x0000000e00087c82 */ /* 0x001fe20008000000 */
[----:B------:R-:W-:Y:S02]  /*abb0*/  UMOV UR11, UR18 ;  /* 0x00000012000b7c82 */ /* 0x000fe40008000000 */
[----:B------:R0:W-:Y:S02]  /*abc0*/  UTMALDG.3D.MULTICAST [UR8], [UR22], UR24, desc[UR6] ;  /* 0x00000608160073b4 */ /* 0x0001e40008011818 */
[----:B0-----:R-:W-:Y:S05]  /*abd0*/  @P3 BRA `(.L_x_302) ;  /* 0xfffffffc00403947 */ /* 0x001fea000383ffff */
.L_x_298:
[----:B------:R-:W-:Y:S05]  /*abe0*/  BSYNC B1 ;  /* 0x0000000000017941 */ /* 0x000fea0003800000 */
.L_x_297:
[----:B------:R-:W2:Y:S01]  /*abf0*/  LDL.64 R12, [R1] ;  /* 0x00000000010c7983 */ /* 0x000ea20000100a00 */
[----:B------:R-:W-:Y:S01]  /*ac00*/  LOP3.LUT P4, RZ, R9, 0xff, RZ, 0xc0, !PT ;  /* 0x000000ff09ff7812 */ /* 0x000fe2000788c0ff */
[----:B------:R-:W-:Y:S01]  /*ac10*/  VIADD R8, R8, UR40 ;  /* 0x0000002808087c36 */ /* 0x000fe20008000000 */
[----:B------:R-:W-:Y:S01]  /*ac20*/  ULDC.64 UR4, c[0x0][0x650] ;  /* 0x0001940000047ab9 */ /* 0x000fe20000000a00 */
[----:B------:R-:W-:Y:S01]  /*ac30*/  IMAD.U32 R5, RZ, RZ, UR40 ;  /* 0x00000028ff057e24 */ /* 0x000fe2000f8e00ff */
[----:B------:R-:W-:Y:S01]  /*ac40*/  UISETP.GE.U32.AND UP0, UPT, UR40, 0x5, UPT ;  /* 0x000000052800788c */ /* 0x000fe2000bf06070 */
[----:B------:R-:W-:Y:S01]  /*ac50*/  BSSY B1, `(.L_x_303) ;  /* 0x0000070000017945 */ /* 0x000fe20003800000 */
[----:B------:R-:W-:Y:S01]  /*ac60*/  ISETP.GT.U32.AND P1, PT, R8, 0x4, PT ;  /* 0x000000040800780c */ /* 0x000fe20003f24070 */
[----:B------:R-:W-:Y:S01]  /*ac70*/  IMAD.MOV.U32 R19, RZ, RZ, -0x1 ;  /* 0xffffffffff137424 */ /* 0x000fe200078e00ff */
[----:B------:R-:W-:Y:S01]  /*ac80*/  PRMT R9, RZ, 0x7610, R9 ;  /* 0x00007610ff097816 */ /* 0x000fe20000000009 */
[----:B------:R-:W-:Y:S01]  /*ac90*/  IMAD.MOV.U32 R22, RZ, RZ, -0x1 ;  /* 0xffffffffff167424 */ /* 0x000fe200078e00ff */
[----:B------:R-:W-:-:S02]  /*aca0*/  ISETP.LT.U32.AND P1, PT, R5, 0x5, P1 ;  /* 0x000000050500780c */ /* 0x000fc40000f21070 */
[----:B------:R-:W-:Y:S01]  /*acb0*/  PLOP3.LUT P3, PT, PT, PT, UP0, 0x80, 0x0 ;  /* 0x000000000000781c */ /* 0x000fe20003f6f008 */
[----:B------:R-:W0:Y:S01]  /*acc0*/  @P4 S2R R3, SR_CgaCtaId ;  /* 0x0000000000034919 */ /* 0x000e220000008800 */
[----:B------:R-:W-:-:S04]  /*acd0*/  @P4 MOV R2, 0x400 ;  /* 0x0000040000024802 */ /* 0x000fc80000000f00 */
[----:B0-----:R-:W-:Y:S01]  /*ace0*/  @P4 LEA R4, R3, R2, 0x18 ;  /* 0x0000000203044211 */ /* 0x001fe200078ec0ff */
[----:B------:R-:W-:-:S03]  /*acf0*/  IMAD.WIDE.U32 R2, R8, -0x33333333, RZ ;  /* 0xcccccccd08027825 */ /* 0x000fc600078e00ff */
[----:B------:R0:W-:Y:S01]  /*ad00*/  @P4 SYNCS.ARRIVE.TRANS64.A1T0 RZ, [R4+URZ+0x88], RZ ;  /* 0x000088ff04ff49a7 */ /* 0x0001e2000810003f */
[----:B------:R-:W-:Y:S01]  /*ad10*/  IMAD.MOV.U32 R2, RZ, RZ, -0x1 ;  /* 0xffffffffff027424 */ /* 0x000fe200078e00ff */
[----:B------:R-:W-:Y:S02]  /*ad20*/  SHF.R.U32.HI R5, RZ, 0x2, R3 ;  /* 0x00000002ff057819 */ /* 0x000fe40000011603 */
[----:B------:R-:W-:-:S03]  /*ad30*/  SEL R3, RZ, 0x1, !P1 ;  /* 0x00000001ff037807 */ /* 0x000fc60004800000 */
[----:B------:R-:W-:Y:S01]  /*ad40*/  IMAD R8, R5, -0x5, R8 ;  /* 0xfffffffb05087824 */ /* 0x000fe200078e0208 */
[----:B------:R-:W-:Y:S02]  /*ad50*/  LOP3.LUT R0, R0, R3, RZ, 0x3c, !PT ;  /* 0x0000000300007212 */ /* 0x000fe400078e3cff */
[----:B------:R-:W-:Y:S02]  /*ad60*/  PRMT R3, RZ, 0x7610, R3 ;  /* 0x00007610ff037816 */ /* 0x000fe40000000003 */
[----:B------:R-:W-:Y:S02]  /*ad70*/  @P3 LOP3.LUT R0, R0, 0x1, R5, 0x78, !PT ;  /* 0x0000000100003812 */ /* 0x000fe400078e7805 */
[----:B--2---:R-:W-:-:S04]  /*ad80*/  IADD3 R18, P4, R18, R12, RZ ;  /* 0x0000000c12127210 */ /* 0x004fc80007f9e0ff */
[----:B------:R-:W-:Y:S01]  /*ad90*/  ISETP.GE.U32.AND P1, PT, R18, UR4, PT ;  /* 0x0000000412007c0c */ /* 0x000fe2000bf26070 */
[----:B------:R-:W-:-:S05]  /*ada0*/  IMAD.X R17, R17, 0x1, R23, P4 ;  /* 0x0000000111117824 */ /* 0x000fca00020e0617 */
[----:B------:R-:W-:-:S13]  /*adb0*/  ISETP.GE.U32.AND.EX P1, PT, R17, UR5, PT, P1 ;  /* 0x0000000511007c0c */ /* 0x000fda000bf26110 */
[----:B0-----:R-:W-:Y:S05]  /*adc0*/  @P1 BRA `(.L_x_304) ;  /* 0x0000000400601947 */ /* 0x001fea0003800000 */
[----:B------:R-:W0:Y:S01]  /*add0*/  S2R R12, SR_CTAID.X ;  /* 0x00000000000c7919 */ /* 0x000e220000002500 */
[----:B------:R-:W-:Y:S01]  /*ade0*/  ULDC.64 UR4, c[0x0][0x628] ;  /* 0x00018a0000047ab9 */ /* 0x000fe20000000a00 */
[----:B------:R-:W-:Y:S01]  /*adf0*/  ULDC UR7, c[0x0][0x630] ;  /* 0x00018c0000077ab9 */ /* 0x000fe20000000800 */
[----:B------:R-:W-:Y:S01]  /*ae00*/  ISETP.NE.U32.AND P1, PT, RZ, UR4, PT ;  /* 0x00000004ff007c0c */ /* 0x000fe2000bf25070 */
[----:B------:R-:W1:Y:S01]  /*ae10*/  S2R R13, SR_CTAID.Y ;  /* 0x00000000000d7919 */ /* 0x000e620000002600 */
[----:B------:R-:W-:Y:S01]  /*ae20*/  ULDC UR8, c[0x0][0x150] ;  /* 0x0000540000087ab9 */ /* 0x000fe20000000800 */
[----:B------:R-:W-:Y:S01]  /*ae30*/  IMAD.MOV.U32 R2, RZ, RZ, R18 ;  /* 0x000000ffff027224 */ /* 0x000fe200078e0012 */
[----:B------:R-:W-:Y:S01]  /*ae40*/  ISETP.NE.AND.EX P1, PT, RZ, UR5, PT, P1 ;  /* 0x00000005ff007c0c */ /* 0x000fe2000bf25310 */
[----:B------:R-:W-:Y:S01]  /*ae50*/  IMAD.MOV.U32 R3, RZ, RZ, R17 ;  /* 0x000000ffff037224 */ /* 0x000fe200078e0011 */
[----:B0-----:R-:W-:-:S11]  /*ae60*/  I2FP.F32.U32 R14, R12 ;  /* 0x0000000c000e7245 */ /* 0x001fd60000201000 */
[----:B------:R-:W-:Y:S05]  /*ae70*/  @!P1 BRA `(.L_x_305) ;  /* 0x0000000000289947 */ /* 0x000fea0003800000 */
[----:B------:R-:W-:Y:S02]  /*ae80*/  ULDC UR6, c[0x0][0x634] ;  /* 0x00018d0000067ab9 */ /* 0x000fe40000000800 */
[----:B------:R-:W-:-:S05]  /*ae90*/  IADD3 R3, P1, R18, UR6, RZ ;  /* 0x0000000612037c10 */ /* 0x000fca000ff3e0ff */
[----:B------:R-:W-:-:S04]  /*aea0*/  IMAD.X R11, RZ, RZ, R17, P1 ;  /* 0x000000ffff0b7224 */ /* 0x000fc800008e0611 */
[----:B------:R-:W-:-:S04]  /*aeb0*/  IMAD.WIDE.U32 R4, R11, UR4, RZ ;  /* 0x000000040b047c25 */ /* 0x000fc8000f8e00ff */
[----:B------:R-:W-:-:S04]  /*aec0*/  IMAD.WIDE.U32 R4, P1, R3, UR5, R4 ;  /* 0x0000000503047c25 */ /* 0x000fc8000f820004 */
[----:B------:R-:W-:-:S04]  /*aed0*/  IMAD.WIDE.U32 R2, R3, UR4, RZ ;  /* 0x0000000403027c25 */ /* 0x000fc8000f8e00ff */
[----:B------:R-:W-:Y:S01]  /*aee0*/  IMAD.MOV.U32 R2, RZ, RZ, R5 ;  /* 0x000000ffff027224 */ /* 0x000fe200078e0005 */
[----:B------:R-:W-:Y:S01]  /*aef0*/  IADD3 RZ, P3, R3, R4, RZ ;  /* 0x0000000403ff7210 */ /* 0x000fe20007f7e0ff */
[----:B------:R-:W-:-:S04]  /*af00*/  IMAD.X R3, RZ, RZ, RZ, P1 ;  /* 0x000000ffff037224 */ /* 0x000fc800008e06ff */
[----:B------:R-:W-:-:S08]  /*af10*/  IMAD.WIDE.U32.X R2, R11, UR5, R2, P3 ;  /* 0x000000050b027c25 */ /* 0x000fd000098e0402 */
.L_x_305:
[----:B------:R-:W0:Y:S01]  /*af20*/  LDC R21, c[0x0][0x65c] ;  /* 0x00019700ff157b82 */ /* 0x000e220000000800 */
[--C-:B------:R-:W-:Y:S01]  /*af30*/  SHF.R.U64 R11, R2, UR7, R3.reuse ;  /* 0x00000007020b7c19 */ /* 0x100fe20008001203 */
[----:B------:R-:W-:Y:S01]  /*af40*/  FMUL R14, R14, UR8 ;  /* 0x000000080e0e7c20 */ /* 0x000fe20008400000 */
[----:B------:R-:W-:Y:S01]  /*af50*/  SHF.R.U32.HI R2, RZ, UR7, R3 ;  /* 0x00000007ff027c19 */ /* 0x000fe20008011603 */
[----:B------:R-:W-:Y:S01]  /*af60*/  ULDC UR6, c[0x0][0x154] ;  /* 0x0000550000067ab9 */ /* 0x000fe20000000800 */
[----:B------:R-:W-:Y:S01]  /*af70*/  IADD3 R15, P1, RZ, -R11, RZ ;  /* 0x8000000bff0f7210 */ /* 0x000fe20007f3e0ff */
[----:B------:R-:W-:Y:S01]  /*af80*/  ULDC.64 UR4, c[0x0][0x620] ;  /* 0x0001880000047ab9 */ /* 0x000fe20000000a00 */
[----:B-1----:R-:W-:Y:S01]  /*af90*/  I2FP.F32.U32 R3, R13 ;  /* 0x0000000d00037245 */ /* 0x002fe20000201000 */
[----:B------:R-:W1:Y:S01]  /*afa0*/  LDC R19, c[0x0][0x144] ;  /* 0x00005100ff137b82 */ /* 0x000e620000000800 */
[----:B------:R-:W2:Y:S01]  /*afb0*/  F2I.U32.TRUNC.NTZ R14, R14 ;  /* 0x0000000e000e7305 */ /* 0x000ea2000020f000 */
[----:B------:R-:W-:-:S02]  /*afc0*/  IMAD.X R2, RZ, RZ, ~R2, P1 ;  /* 0x000000ffff027224 */ /* 0x000fc400008e0e02 */
[----:B------:R-:W-:Y:S01]  /*afd0*/  FMUL R4, R3, UR6 ;  /* 0x0000000603047c20 */ /* 0x000fe20008400000 */
[----:B------:R-:W-:Y:S01]  /*afe0*/  IMAD.MOV.U32 R3, RZ, RZ, R17 ;  /* 0x000000ffff037224 */ /* 0x000fe200078e0011 */
[----:B------:R-:W-:Y:S01]  /*aff0*/  ULDC.64 UR6, c[0x0][0x640] ;  /* 0x0001900000067ab9 */ /* 0x000fe20000000a00 */
[----:B------:R-:W-:Y:S01]  /*b000*/  IMAD R2, R2, UR4, RZ ;  /* 0x0000000402027c24 */ /* 0x000fe2000f8e02ff */
[----:B------:R-:W3:Y:S01]  /*b010*/  LDC R20, c[0x0][0x148] ;  /* 0x00005200ff147b82 */ /* 0x000ee20000000800 */
[----:B------:R-:W-:Y:S01]  /*b020*/  ISETP.NE.U32.AND P1, PT, RZ, UR6, PT ;  /* 0x00000006ff007c0c */ /* 0x000fe2000bf25070 */
[----:B------:R-:W4:Y:S01]  /*b030*/  F2I.U32.TRUNC.NTZ R4, R4 ;  /* 0x0000000400047305 */ /* 0x000f22000020f000 */
[----:B------:R-:W-:Y:S02]  /*b040*/  IMAD R5, R15, UR5, R2 ;  /* 0x000000050f057c24 */ /* 0x000fe4000f8e0202 */
[----:B------:R-:W-:Y:S01]  /*b050*/  IMAD.MOV.U32 R2, RZ, RZ, R18 ;  /* 0x000000ffff027224 */ /* 0x000fe200078e0012 */
[----:B------:R-:W-:-:S02]  /*b060*/  ISETP.NE.AND.EX P1, PT, RZ, UR7, PT, P1 ;  /* 0x00000007ff007c0c */ /* 0x000fc4000bf25310 */
[----:B0-----:R-:W-:Y:S01]  /*b070*/  ISETP.NE.AND P4, PT, R21, 0x1, PT ;  /* 0x000000011500780c */ /* 0x001fe20003f85270 */
[----:B------:R-:W-:Y:S01]  /*b080*/  IMAD.WIDE.U32 R2, R15, UR4, R2 ;  /* 0x000000040f027c25 */ /* 0x000fe2000f8e0002 */
[----:B------:R-:W-:-:S03]  /*b090*/  ULDC UR4, c[0x0][0x618] ;  /* 0x0001860000047ab9 */ /* 0x000fc60000000800 */
[----:B--2---:R-:W-:Y:S02]  /*b0a0*/  IMAD.MOV R14, RZ, RZ, -R14 ;  /* 0x000000ffff0e7224 */ /* 0x004fe400078e0a0e */
[----:B------:R-:W-:Y:S02]  /*b0b0*/  IMAD.IADD R3, R3, 0x1, R5 ;  /* 0x0000000103037824 */ /* 0x000fe400078e0205 */
[----:B-1----:R-:W-:-:S03]  /*b0c0*/  IMAD R12, R19, R14, R12 ;  /* 0x0000000e130c7224 */ /* 0x002fc600078e020c */
[--C-:B------:R-:W-:Y:S01]  /*b0d0*/  SHF.R.U64 R14, R2, UR4, R3.reuse ;  /* 0x00000004020e7c19 */ /* 0x100fe20008001203 */
[----:B----4-:R-:W-:Y:S01]  /*b0e0*/  IMAD.MOV R2, RZ, RZ, -R4 ;  /* 0x000000ffff027224 */ /* 0x010fe200078e0a04 */
[----:B------:R-:W-:Y:S01]  /*b0f0*/  SHF.R.U32.HI R3, RZ, UR4, R3 ;  /* 0x00000004ff037c19 */ /* 0x000fe20008011603 */
[----:B------:R-:W-:Y:S02]  /*b100*/  ULDC UR4, c[0x0][0x608] ;  /* 0x0001820000047ab9 */ /* 0x000fe40000000800 */
[----:B---3--:R-:W-:Y:S01]  /*b110*/  @P4 IMAD R12, R20, R2, R13 ;  /* 0x00000002140c4224 */ /* 0x008fe200078e020d */
[--C-:B------:R-:W-:Y:S02]  /*b120*/  SHF.R.U64 R19, R14, UR4, R3.reuse ;  /* 0x000000040e137c19 */ /* 0x100fe40008001203 */
[----:B------:R-:W-:Y:S01]  /*b130*/  SHF.R.U32.HI R2, RZ, UR4, R3 ;  /* 0x00000004ff027c19 */ /* 0x000fe20008011603 */
[----:B------:R-:W-:-:S03]  /*b140*/  ULDC UR4, c[0x0][0x658] ;  /* 0x0001960000047ab9 */ /* 0x000fc60000000800 */
[--C-:B------:R-:W-:Y:S02]  /*b150*/  SHF.R.U64 R13, R19, UR4, R2.reuse ;  /* 0x00000004130d7c19 */ /* 0x100fe40008001202 */
[----:B------:R-:W-:-:S03]  /*b160*/  SHF.R.U32.HI R2, RZ, UR4, R2 ;  /* 0x00000004ff027c19 */ /* 0x000fc60008011602 */
[----:B------:R-:W-:Y:S02]  /*b170*/  IMAD.MOV.U32 R4, RZ, RZ, R13 ;  /* 0x000000ffff047224 */ /* 0x000fe400078e000d */
[----:B------:R-:W-:Y:S01]  /*b180*/  IMAD.MOV.U32 R3, RZ, RZ, R2 ;  /* 0x000000ffff037224 */ /* 0x000fe200078e0002 */
[----:B------:R-:W-:Y:S06]  /*b190*/  @!P1 BRA `(.L_x_306) ;  /* 0x00000000002c9947 */ /* 0x000fec0003800000 */
        /* <DEDUP_REMOVED lines=9> */
[----:B------:R-:W-:-:S04]  /*b230*/  IMAD.WIDE.U32.X R2, R15, UR7, R2, P3 ;  /* 0x000000070f027c25 */ /* 0x000fc800098e0402 */
[----:B------:R-:W-:-:S07]  /*b240*/  IMAD.MOV.U32 R4, RZ, RZ, R2 ;  /* 0x000000ffff047224 */ /* 0x000fce00078e0002 */
.L_x_306:
[----:B------:R-:W-:Y:S01]  /*b250*/  ULDC UR4, c[0x0][0x648] ;  /* 0x0001920000047ab9 */ /* 0x000fe20000000800 */
[----:B------:R-:W-:Y:S01]  /*b260*/  LOP3.LUT R2, R19, UR16, RZ, 0xc0, !PT ;  /* 0x0000001013027c12 */ /* 0x000fe2000f8ec0ff */
[----:B------:R-:W-:Y:S01]  /*b270*/  ULDC UR5, c[0x0][0x610] ;  /* 0x0001840000057ab9 */ /* 0x000fe20000000800 */
[----:B------:R-:W-:Y:S01]  /*b280*/  SHF.R.U64 R3, R4, UR4, R3 ;  /* 0x0000000404037c19 */ /* 0x000fe20008001203 */
[----:B------:R-:W-:Y:S01]  /*b290*/  ULDC UR4, c[0x0][0x638] ;  /* 0x00018e0000047ab9 */ /* 0x000fe20000000800 */
[----:B------:R-:W-:-:S03]  /*b2a0*/  LOP3.LUT R14, R14, UR15, RZ, 0xc0, !PT ;  /* 0x0000000f0e0e7c12 */ /* 0x000fc6000f8ec0ff */
[----:B------:R-:W-:Y:S02]  /*b2b0*/  IMAD.MOV R4, RZ, RZ, -R3 ;  /* 0x000000ffff047224 */ /* 0x000fe400078e0a03 */
[----:B------:R-:W-:Y:S02]  /*b2c0*/  IMAD R3, R3, UR17, R2 ;  /* 0x0000001103037c24 */ /* 0x000fe4000f8e0202 */
[----:B------:R-:W-:Y:S01]  /*b2d0*/  IMAD R13, R4, UR4, R13 ;  /* 0x00000004040d7c24 */ /* 0x000fe2000f8e020d */
[----:B------:R-:W-:Y:S01]  /*b2e0*/  ULDC UR4, c[0x0][0x600] ;  /* 0x0001800000047ab9 */ /* 0x000fe20000000800 */
[----:B------:R-:W-:Y:S02]  /*b2f0*/  IMAD R12, R3, UR5, R12 ;  /* 0x00000005030c7c24 */ /* 0x000fe4000f8e020c */
[----:B------:R-:W-:Y:S02]  /*b300*/  IMAD R13, R13, UR4, R14 ;  /* 0x000000040d0d7c24 */ /* 0x000fe4000f8e020e */
[----:B------:R-:W-:-:S02]  /*b310*/  IMAD.MOV.U32 R3, RZ, RZ, 0x1 ;  /* 0x00000001ff037424 */ /* 0x000fc400078e00ff */
[----:B------:R-:W-:Y:S01]  /*b320*/  IMAD.MOV.U32 R2, RZ, RZ, R11 ;  /* 0x000000ffff027224 */ /* 0x000fe200078e000b */
[----:B------:R-:W-:Y:S02]  /*b330*/  SEL R22, R13, R12, !P4 ;  /* 0x0000000c0d167207 */ /* 0x000fe40006000000 */
[----:B------:R-:W-:-:S07]  /*b340*/  SEL R19, R12, R13, !P4 ;  /* 0x0000000d0c137207 */ /* 0x000fce0006000000 */
.L_x_304:
[----:B------:R-:W-:Y:S05]  /*b350*/  BSYNC B1 ;  /* 0x0000000000017941 */ /* 0x000fea0003800000 */
.L_x_303:
[----:B------:R-:W-:-:S13]  /*b360*/  LOP3.LUT P1, RZ, R3, 0xff, RZ, 0xc0, !PT ;  /* 0x000000ff03ff7812 */ /* 0x000fda000782c0ff */
[----:B------:R-:W-:Y:S05]  /*b370*/  @P1 BRA `(.L_x_307) ;  /* 0xfffffff400241947 */ /* 0x000fea000383ffff */
[----:B------:R-:W-:Y:S05]  /*b380*/  BSYNC B0 ;  /* 0x0000000000007941 */ /* 0x000fea0003800000 */
.L_x_295:
[----:B------:R-:W-:-:S03]  /*b390*/  UMOV UR4, 0xffffffff ;  /* 0xffffffff00047882 */ /* 0x000fc60000000000 */
[----:B------:R-:W-:Y:S05]  /*b3a0*/  BRA.DIV UR4, `(.L_x_308) ;  /* 0x0000000604647947 */ /* 0x000fea000b800000 */
[----:B------:R-:W-:-:S13]  /*b3b0*/  ELECT P6, URZ, PT ;  /* 0x00000000003f782f */ /* 0x000fda00038c0000 */
.L_x_325:
[----:B------:R-:W-:Y:S04]  /*b3c0*/  BSSY B0, `(.L_x_309) ;  /* 0x0000034000007945 */ /* 0x000fe80003800000 */
[----:B------:R-:W-:Y:S05]  /*b3d0*/  @!P6 BRA `(.L_x_310) ;  /* 0x0000000000c8e947 */ /* 0x000fea0003800000 */
[----:B------:R-:W-:-:S04]  /*b3e0*/  LOP3.LUT R16, R16, 0x2, RZ, 0xfc, !PT ;  /* 0x0000000210107812 */ /* 0x000fc800078efcff */
[----:B------:R-:W-:-:S13]  /*b3f0*/  ISETP.NE.AND P0, PT, R16, 0x3, PT ;  /* 0x000000031000780c */ /* 0x000fda0003f05270 */
[----:B------:R-:W-:Y:S05]  /*b400*/  @!P0 BRA `(.L_x_311) ;  /* 0x0000000000048947 */ /* 0x000fea0003800000 */
[----:B------:R-:W-:Y:S01]  /*b410*/  BPT.TRAP 0x1 ;  /* 0x000000040000795c */ /* 0x000fe20000300000 */
.L_x_311:
[----:B------:R-:W0:Y:S01]  /*b420*/  S2R R3, SR_CgaCtaId ;  /* 0x0000000000037919 */ /* 0x000e220000008800 */
[----:B------:R-:W-:-:S04]  /*b430*/  MOV R2, 0x400 ;  /* 0x0000040000027802 */ /* 0x000fc80000000f00 */
[----:B0-----:R-:W-:Y:S02]  /*b440*/  LEA R3, R3, R2, 0x18 ;  /* 0x0000000203037211 */ /* 0x001fe400078ec0ff */
[----:B------:R-:W-:-:S03]  /*b450*/  SHF.L.U32 R2, R0, 0x1f, RZ ;  /* 0x0000001f00027819 */ /* 0x000fc600000006ff */
[----:B------:R-:W-:-:S04]  /*b460*/  VIADD R3, R3, 0x28 ;  /* 0x0000002803037836 */ /* 0x000fc80000000000 */
[C---:B------:R-:W-:Y:S02]  /*b470*/  IMAD R7, R8.reuse, 0x8, R3 ;  /* 0x0000000808077824 */ /* 0x040fe400078e0203 */
[----:B------:R-:W-:Y:S02]  /*b480*/  VIADD R8, R8, 0x1 ;  /* 0x0000000108087836 */ /* 0x000fe40000000000 */
[----:B------:R-:W0:Y:S03]  /*b490*/  SYNCS.PHASECHK.TRANS64.TRYWAIT P0, [R7+URZ], R2 ;  /* 0x00000002070075a7 */ /* 0x000e26000800017f */
[----:B------:R-:W-:-:S04]  /*b4a0*/  ISETP.NE.AND P1, PT, R8, 0x5, PT ;  /* 0x000000050800780c */ /* 0x000fc80003f25270 */
[----:B------:R-:W-:Y:S02]  /*b4b0*/  SEL R5, RZ, 0x1, P1 ;  /* 0x00000001ff057807 */ /* 0x000fe40000800000 */
[----:B------:R-:W-:Y:S02]  /*b4c0*/  SEL R8, R8, RZ, P1 ;  /* 0x000000ff08087207 */ /* 0x000fe40000800000 */
[----:B------:R-:W-:-:S03]  /*b4d0*/  LOP3.LUT R5, R0, R5, RZ, 0x3c, !PT ;  /* 0x0000000500057212 */ /* 0x000fc600078e3cff */
[----:B------:R-:W-:Y:S01]  /*b4e0*/  IMAD R9, R8, 0x8, R3 ;  /* 0x0000000808097824 */ /* 0x000fe200078e0203 */
[----:B------:R-:W-:Y:S01]  /*b4f0*/  SHF.L.U32 R4, R5, 0x1f, RZ ;  /* 0x0000001f05047819 */ /* 0x000fe200000006ff */
[----:B0-----:R-:W-:Y:S06]  /*b500*/  @!P0 BRA `(.L_x_312) ;  /* 0x00000004002c8947 */ /* 0x001fec0003800000 */
.L_x_326:
[----:B------:R-:W1:Y:S01]  /*b510*/  SYNCS.PHASECHK.TRANS64.TRYWAIT P0, [R9+URZ], R4 ;  /* 0x00000004090075a7 */ /* 0x000e62000800017f */
[----:B------:R-:W-:-:S05]  /*b520*/  VIADD R0, R8, 0x1 ;  /* 0x0000000108007836 */ /* 0x000fca0000000000 */
[----:B------:R-:W-:-:S04]  /*b530*/  ISETP.NE.AND P1, PT, R0, 0x5, PT ;  /* 0x000000050000780c */ /* 0x000fc80003f25270 */
[----:B0-----:R-:W-:Y:S02]  /*b540*/  SEL R2, RZ, 0x1, P1 ;  /* 0x00000001ff027807 */ /* 0x001fe40000800000 */
[----:B------:R-:W-:Y:S02]  /*b550*/  SEL R0, R0, RZ, P1 ;  /* 0x000000ff00007207 */ /* 0x000fe40000800000 */
[----:B------:R-:W-:-:S03]  /*b560*/  LOP3.LUT R7, R5, R2, RZ, 0x3c, !PT ;  /* 0x0000000205077212 */ /* 0x000fc600078e3cff */
[----:B------:R-:W-:Y:S01]  /*b570*/  IMAD R6, R0, 0x8, R3 ;  /* 0x0000000800067824 */ /* 0x000fe200078e0203 */
[----:B------:R-:W-:Y:S01]  /*b580*/  SHF.L.U32 R5, R7, 0x1f, RZ ;  /* 0x0000001f07057819 */ /* 0x000fe200000006ff */
[----:B-1----:R-:W-:Y:S06]  /*b590*/  @!P0 BRA `(.L_x_313) ;  /* 0x00000004001c8947 */ /* 0x002fec0003800000 */
.L_x_327:
[----:B------:R-:W1:Y:S01]  /*b5a0*/  SYNCS.PHASECHK.TRANS64.TRYWAIT P0, [R6+URZ], R5 ;  /* 0x00000005060075a7 */ /* 0x000e62000800017f */
[----:B------:R-:W-:-:S05]  /*b5b0*/  VIADD R0, R0, 0x1 ;  /* 0x0000000100007836 */ /* 0x000fca0000000000 */
[----:B------:R-:W-:-:S04]  /*b5c0*/  ISETP.NE.AND P1, PT, R0, 0x5, PT ;  /* 0x000000050000780c */ /* 0x000fc80003f25270 */
[----:B------:R-:W-:Y:S02]  /*b5d0*/  SEL R2, RZ, 0x1, P1 ;  /* 0x00000001ff027807 */ /* 0x000fe40000800000 */
[----:B------:R-:W-:Y:S02]  /*b5e0*/  SEL R0, R0, RZ, P1 ;  /* 0x000000ff00007207 */ /* 0x000fe40000800000 */
[----:B------:R-:W-:-:S03]  /*b5f0*/  LOP3.LUT R7, R7, R2, RZ, 0x3c, !PT ;  /* 0x0000000207077212 */ /* 0x000fc600078e3cff */
[----:B0-----:R-:W-:Y:S01]  /*b600*/  IMAD R9, R0, 0x8, R3 ;  /* 0x0000000800097824 */ /* 0x001fe200078e0203 */
[----:B------:R-:W-:Y:S01]  /*b610*/  SHF.L.U32 R4, R7, 0x1f, RZ ;  /* 0x0000001f07047819 */ /* 0x000fe200000006ff */
[----:B-1----:R-:W-:Y:S06]  /*b620*/  @!P0 BRA `(.L_x_314) ;  /* 0x00000004000c8947 */ /* 0x002fec0003800000 */
.L_x_328:
[----:B------:R-:W1:Y:S01]  /*b630*/  SYNCS.PHASECHK.TRANS64.TRYWAIT P0, [R9+URZ], R4 ;  /* 0x00000004090075a7 */ /* 0x000e62000800017f */
[----:B------:R-:W-:-:S05]  /*b640*/  VIADD R0, R0, 0x1 ;  /* 0x0000000100007836 */ /* 0x000fca0000000000 */
[----:B------:R-:W-:-:S04]  /*b650*/  ISETP.NE.AND P1, PT, R0, 0x5, PT ;  /* 0x000000050000780c */ /* 0x000fc80003f25270 */
[----:B------:R-:W-:Y:S02]  /*b660*/  SEL R2, RZ, 0x1, P1 ;  /* 0x00000001ff027807 */ /* 0x000fe40000800000 */
[----:B------:R-:W-:Y:S02]  /*b670*/  SEL R0, R0, RZ, P1 ;  /* 0x000000ff00007207 */ /* 0x000fe40000800000 */
[----:B------:R-:W-:Y:S01]  /*b680*/  LOP3.LUT R2, R7, R2, RZ, 0x3c, !PT ;  /* 0x0000000207027212 */ /* 0x000fe200078e3cff */
[----:B-1----:R-:W-:Y:S06]  /*b690*/  @!P0 BRA `(.L_x_315) ;  /* 0x0000000400048947 */ /* 0x002fec0003800000 */
.L_x_329:
[----:B------:R-:W-:Y:S01]  /*b6a0*/  IMAD R3, R0, 0x8, R3 ;  /* 0x0000000800037824 */ /* 0x000fe200078e0203 */
[----:B------:R-:W-:-:S07]  /*b6b0*/  SHF.L.U32 R0, R2, 0x1f, RZ ;  /* 0x0000001f02007819 */ /* 0x000fce00000006ff */
.L_x_316:
[----:B--2---:R2:W3:Y:S02]  /*b6c0*/  SYNCS.PHASECHK.TRANS64.TRYWAIT P0, [R3+URZ], R0 ;  /* 0x00000000030075a7 */ /* 0x0044e4000800017f */
[----:B---3--:R-:W-:Y:S05]  /*b6d0*/  @!P0 NANOSLEEP.SYNCS 0x989680 ;  /* 0x009896800000895d */ /* 0x008fea0003900000 */
[----:B------:R-:W3:Y:S02]  /*b6e0*/  @!P0 SYNCS.PHASECHK.TRANS64 P0, [R3+URZ], R0 ;  /* 0x00000000030085a7 */ /* 0x000ee4000800007f */
[----:B---3--:R-:W-:Y:S05]  /*b6f0*/  @!P0 BRA `(.L_x_316) ;  /* 0xfffffffc00f08947 */ /* 0x008fea000383ffff */
.L_x_310:
[----:B------:R-:W-:Y:S05]  /*b700*/  BSYNC B0 ;  /* 0x0000000000007941 */ /* 0x000fea0003800000 */
.L_x_309:
[----:B------:R-:W-:Y:S05]  /*b710*/  EXIT ;  /* 0x000000000000794d */ /* 0x000fea0003800000 */
.L_x_19:
[----:B-1----:R1:W2:Y:S02]  /*b720*/  SYNCS.PHASECHK.TRANS64.TRYWAIT P0, [R161+URZ], R0 ;  /* 0x00000000a10075a7 */ /* 0x0022a4000800017f */
[----:B--2---:R-:W-:Y:S05]  /*b730*/  @!P0 NANOSLEEP.SYNCS 0x989680 ;  /* 0x009896800000895d */ /* 0x004fea0003900000 */
[----:B------:R-:W2:Y:S02]  /*b740*/  @!P0 SYNCS.PHASECHK.TRANS64 P0, [R161+URZ], R0 ;  /* 0x00000000a10085a7 */ /* 0x000ea4000800007f */
[----:B--2---:R-:W-:Y:S05]  /*b750*/  @!P0 BRA `(.L_x_19) ;  /* 0xfffffffc00f08947 */ /* 0x004fea000383ffff */
[----:B------:R-:W-:Y:S05]  /*b760*/  BRA `(.L_x_317) ;  /* 0xffffff5c00e47947 */ /* 0x000fea000383ffff */
.L_x_24:
[----:B--2---:R2:W3:Y:S02]  /*b770*/  SYNCS.PHASECHK.TRANS64.TRYWAIT P1, [R3+URZ], R0 ;  /* 0x00000000030075a7 */ /* 0x0044e4000802017f */
[----:B---3--:R-:W-:Y:S05]  /*b780*/  @!P1 NANOSLEEP.SYNCS 0x989680 ;  /* 0x009896800000995d */ /* 0x008fea0003900000 */
[----:B------:R-:W3:Y:S02]  /*b790*/  @!P1 SYNCS.PHASECHK.TRANS64 P1, [R3+URZ], R0 ;  /* 0x00000000030095a7 */ /* 0x000ee4000802007f */
[----:B---3--:R-:W-:Y:S05]  /*b7a0*/  @!P1 BRA `(.L_x_24) ;  /* 0xfffffffc00f09947 */ /* 0x008fea000383ffff */
[----:B------:R-:W-:Y:S05]  /*b7b0*/  BRA `(.L_x_23) ;  /* 0xffffff6000507947 */ /* 0x000fea000383ffff */
.L_x_29:
[----:B--2---:R-:W-:-:S04]  /*b7c0*/  IMAD.U32 R5, RZ, RZ, UR4 ;  /* 0x00000004ff057e24 */ /* 0x004fc8000f8e00ff */
[----:B------:R2:W3:Y:S03]  /*b7d0*/  SYNCS.PHASECHK.TRANS64.TRYWAIT P1, [R5+URZ], R4 ;  /* 0x00000004050075a7 */ /* 0x0004e6000802017f */
[----:B---3--:R-:W-:Y:S05]  /*b7e0*/  @!P1 NANOSLEEP.SYNCS 0x989680 ;  /* 0x009896800000995d */ /* 0x008fea0003900000 */
[----:B------:R-:W3:Y:S02]  /*b7f0*/  @!P1 SYNCS.PHASECHK.TRANS64 P1, [R5+URZ], R4 ;  /* 0x00000004050095a7 */ /* 0x000ee4000802007f */
[----:B---3--:R-:W-:Y:S05]  /*b800*/  @!P1 BRA `(.L_x_29) ;  /* 0xfffffffc00ec9947 */ /* 0x008fea000383ffff */
[----:B------:R-:W-:Y:S05]  /*b810*/  BRA `(.L_x_28) ;  /* 0xffffff64002c7947 */ /* 0x000fea000383ffff */
.L_x_35:
[----:B-1----:R1:W2:Y:S02]  /*b820*/  SYNCS.PHASECHK.TRANS64.TRYWAIT P0, [R161+URZ+0x10], R0 ;  /* 0x00001000a10075a7 */ /* 0x0022a4000800017f */
[----:B--2---:R-:W-:Y:S05]  /*b830*/  @!P0 NANOSLEEP.SYNCS 0x989680 ;  /* 0x009896800000895d */ /* 0x004fea0003900000 */
[----:B------:R-:W2:Y:S02]  /*b840*/  @!P0 SYNCS.PHASECHK.TRANS64 P0, [R161+URZ+0x10], R0 ;  /* 0x00001000a10085a7 */ /* 0x000ea4000800007f */
[----:B--2---:R-:W-:Y:S05]  /*b850*/  @!P0 BRA `(.L_x_35) ;  /* 0xfffffffc00f08947 */ /* 0x004fea000383ffff */
[----:B------:R-:W-:Y:S05]  /*b860*/  BRA `(.L_x_318) ;  /* 0xffffff6800847947 */ /* 0x000fea000383ffff */
.L_x_296:
[----:B------:R-:W-:Y:S01]  /*b870*/  BSSY B1, `(.L_x_319) ;  /* 0x0000006000017945 */ /* 0x000fe20003800000 */
[----:B------:R-:W-:-:S07]  /*b880*/  IMAD.MOV.U32 R15, RZ, RZ, -0x1 ;  /* 0xffffffffff0f7424 */ /* 0x000fce00078e00ff */
[----:B-----5:R-:W-:Y:S05]  /*b890*/  WARPSYNC.COLLECTIVE R15, `(.L_x_320) ;  /* 0x000000000f0c7348 */ /* 0x020fea0003c00000 */
[----:B------:R-:W-:Y:S02]  /*b8a0*/  ELECT P6, UR62, PT ;  /* 0x00000000003e782f */ /* 0x000fe400038c0000 */
[----:B------:R-:W-:Y:S01]  /*b8b0*/  MOV R14, UR62 ;  /* 0x0000003e000e7c02 */ /* 0x000fe20008000f00 */
[----:B-----5:R-:W-:Y:S10]  /*b8c0*/  ENDCOLLECTIVE ;  /* 0x000000000000791b */ /* 0x020ff40003800000 */
.L_x_320:
[----:B------:R-:W-:Y:S05]  /*b8d0*/  BSYNC B1 ;  /* 0x0000000000017941 */ /* 0x000fea0003800000 */
.L_x_319:
[----:B------:R-:W-:Y:S05]  /*b8e0*/  BRA `(.L_x_321) ;  /* 0xffffffec00d47947 */ /* 0x000fea000383ffff */
.L_x_299:
[----:B0-----:R0:W1:Y:S02]  /*b8f0*/  SYNCS.PHASECHK.TRANS64.TRYWAIT P1, [R12+URZ+0x28], R5 ;  /* 0x000028050c0075a7 */ /* 0x001064000802017f */
[----:B-1----:R-:W-:Y:S05]  /*b900*/  @!P1 NANOSLEEP.SYNCS 0x989680 ;  /* 0x009896800000995d */ /* 0x002fea0003900000 */
[----:B------:R-:W1:Y:S02]  /*b910*/  @!P1 SYNCS.PHASECHK.TRANS64 P1, [R12+URZ+0x28], R5 ;  /* 0x000028050c0095a7 */ /* 0x000e64000802007f */
[----:B-1----:R-:W-:Y:S05]  /*b920*/  @!P1 BRA `(.L_x_299) ;  /* 0xfffffffc00f09947 */ /* 0x002fea000383ffff */
[----:B------:R-:W-:Y:S05]  /*b930*/  BRA `(.L_x_322) ;  /* 0xfffffff000087947 */ /* 0x000fea000383ffff */
.L_x_308:
[----:B------:R-:W-:Y:S01]  /*b940*/  BSSY B0, `(.L_x_323) ;  /* 0x0000006000007945 */ /* 0x000fe20003800000 */
[----:B------:R-:W-:-:S07]  /*b950*/  IMAD.MOV.U32 R15, RZ, RZ, -0x1 ;  /* 0xffffffffff0f7424 */ /* 0x000fce00078e00ff */
[----:B-----5:R-:W-:Y:S05]  /*b960*/  WARPSYNC.COLLECTIVE R15, `(.L_x_324) ;  /* 0x000000000f0c7348 */ /* 0x020fea0003c00000 */
[----:B------:R-:W-:Y:S02]  /*b970*/  ELECT P6, UR62, PT ;  /* 0x00000000003e782f */ /* 0x000fe400038c0000 */
[----:B------:R-:W-:Y:S01]  /*b980*/  MOV R14, UR62 ;  /* 0x0000003e000e7c02 */ /* 0x000fe20008000f00 */
[----:B-----5:R-:W-:Y:S10]  /*b990*/  ENDCOLLECTIVE ;  /* 0x000000000000791b */ /* 0x020ff40003800000 */
.L_x_324:
[----:B------:R-:W-:Y:S05]  /*b9a0*/  BSYNC B0 ;  /* 0x0000000000007941 */ /* 0x000fea0003800000 */
.L_x_323:
[----:B------:R-:W-:Y:S05]  /*b9b0*/  BRA `(.L_x_325) ;  /* 0xfffffff800807947 */ /* 0x000fea000383ffff */
.L_x_312:
[----:B0-----:R0:W1:Y:S02]  /*b9c0*/  SYNCS.PHASECHK.TRANS64.TRYWAIT P0, [R7+URZ], R2 ;  /* 0x00000002070075a7 */ /* 0x001064000800017f */
[----:B-1----:R-:W-:Y:S05]  /*b9d0*/  @!P0 NANOSLEEP.SYNCS 0x989680 ;  /* 0x009896800000895d */ /* 0x002fea0003900000 */
[----:B------:R-:W1:Y:S02]  /*b9e0*/  @!P0 SYNCS.PHASECHK.TRANS64 P0, [R7+URZ], R2 ;  /* 0x00000002070085a7 */ /* 0x000e64000800007f */
[----:B-1----:R-:W-:Y:S05]  /*b9f0*/  @!P0 BRA `(.L_x_312) ;  /* 0xfffffffc00f08947 */ /* 0x002fea000383ffff */
[----:B------:R-:W-:Y:S05]  /*ba00*/  BRA `(.L_x_326) ;  /* 0xfffffff800c07947 */ /* 0x000fea000383ffff */
.L_x_313:
[----:B0-----:R0:W1:Y:S02]  /*ba10*/  SYNCS.PHASECHK.TRANS64.TRYWAIT P0, [R9+URZ], R4 ;  /* 0x00000004090075a7 */ /* 0x001064000800017f */
[----:B-1----:R-:W-:Y:S05]  /*ba20*/  @!P0 NANOSLEEP.SYNCS 0x989680 ;  /* 0x009896800000895d */ /* 0x002fea0003900000 */
[----:B------:R-:W1:Y:S02]  /*ba30*/  @!P0 SYNCS.PHASECHK.TRANS64 P0, [R9+URZ], R4 ;  /* 0x00000004090085a7 */ /* 0x000e64000800007f */
[----:B-1----:R-:W-:Y:S05]  /*ba40*/  @!P0 BRA `(.L_x_313) ;  /* 0xfffffffc00f08947 */ /* 0x002fea000383ffff */
[----:B------:R-:W-:Y:S05]  /*ba50*/  BRA `(.L_x_327) ;  /* 0xfffffff800d07947 */ /* 0x000fea000383ffff */
.L_x_314:
[----:B0-----:R0:W1:Y:S02]  /*ba60*/  SYNCS.PHASECHK.TRANS64.TRYWAIT P0, [R6+URZ], R5 ;  /* 0x00000005060075a7 */ /* 0x001064000800017f */
[----:B-1----:R-:W-:Y:S05]  /*ba70*/  @!P0 NANOSLEEP.SYNCS 0x989680 ;  /* 0x009896800000895d */ /* 0x002fea0003900000 */
[----:B------:R-:W1:Y:S02]  /*ba80*/  @!P0 SYNCS.PHASECHK.TRANS64 P0, [R6+URZ], R5 ;  /* 0x00000005060085a7 */ /* 0x000e64000800007f */
[----:B-1----:R-:W-:Y:S05]  /*ba90*/  @!P0 BRA `(.L_x_314) ;  /* 0xfffffffc00f08947 */ /* 0x002fea000383ffff */
[----:B------:R-:W-:Y:S05]  /*baa0*/  BRA `(.L_x_328) ;  /* 0xfffffff800e07947 */ /* 0x000fea000383ffff */
.L_x_315:
[----:B-1----:R1:W2:Y:S02]  /*bab0*/  SYNCS.PHASECHK.TRANS64.TRYWAIT P0, [R9+URZ], R4 ;  /* 0x00000004090075a7 */ /* 0x0022a4000800017f */
[----:B--2---:R-:W-:Y:S05]  /*bac0*/  @!P0 NANOSLEEP.SYNCS 0x989680 ;  /* 0x009896800000895d */ /* 0x004fea0003900000 */
[----:B------:R-:W2:Y:S02]  /*bad0*/  @!P0 SYNCS.PHASECHK.TRANS64 P0, [R9+URZ], R4 ;  /* 0x00000004090085a7 */ /* 0x000ea4000800007f */
[----:B--2---:R-:W-:Y:S05]  /*bae0*/  @!P0 BRA `(.L_x_315) ;  /* 0xfffffffc00f08947 */ /* 0x004fea000383ffff */
[----:B------:R-:W-:Y:S05]  /*baf0*/  BRA `(.L_x_329) ;  /* 0xfffffff800e87947 */ /* 0x000fea000383ffff */
.L_x_330:
[----:B------:R-:W-:-:S00]  /*bb00*/  BRA `(.L_x_330) ;  /* 0xfffffffc00fc7947 */ /* 0x000fc0000383ffff */
[----:B------:R-:W-:-:S00]  /*bb10*/  NOP ;  /* 0x0000000000007918 */ /* 0x000fc00000000000 */
        /* <DEDUP_REMOVED lines=14> */
.L_x_331:


//--------------------- .nv.global.init           --------------------------
	.section	.nv.global.init,"aw",@progbits
.nv.global.init:
	.type		$str$22,@object
	.size		$str$22,($str$23 - $str$22)
$str$22:
        /*0000*/ 	.byte	0x6b, 0x5f, 0x74, 0x69, 0x6c, 0x65, 0x5f, 0x63, 0x6f, 0x75, 0x6e, 0x74, 0x20, 0x3e, 0x3d, 0x20
        /*0010*/ 	.byte	0x31, 0x00
	.type		$str$23,@object
	.size		$str$23,(__unnamed_1 - $str$23)
$str$23:
        /*0012*/ 	.byte	0x2f, 0x74, 0x6d, 0x70, 0x2f, 0x63, 0x75, 0x74, 0x6c, 0x61, 0x73, 0x73, 0x5f, 0x73, 0x77, 0x65
        /*0022*/ 	.byte	0x65, 0x70, 0x5f, 0x73, 0x72, 0x63, 0x2f, 0x69, 0x6e, 0x63, 0x6c, 0x75, 0x64, 0x65, 0x2f, 0x63
        /*0032*/ 	.byte	0x75, 0x74, 0x6c, 0x61, 0x73, 0x73, 0x2f, 0x67, 0x65, 0x6d, 0x6d, 0x2f, 0x63, 0x6f, 0x6c, 0x6c
        /*0042*/ 	.byte	0x65, 0x63, 0x74, 0x69, 0x76, 0x65, 0x2f, 0x73, 0x6d, 0x39, 0x30, 0x5f, 0x6d, 0x6d, 0x61, 0x5f
        /*0052*/ 	.byte	0x74, 0x6d, 0x61, 0x5f, 0x67, 0x6d, 0x6d, 0x61, 0x5f, 0x73, 0x73, 0x5f, 0x77, 0x61, 0x72, 0x70
        /*0062*/ 	.byte	0x73, 0x70, 0x65, 0x63, 0x69, 0x61, 0x6c, 0x69, 0x7a, 0x65, 0x64, 0x2e, 0x68, 0x70, 0x70, 0x00
	.type		__unnamed_1,@object
	.size		__unnamed_1,(.L_0 - __unnamed_1)
__unnamed_1:
        /*0072*/ 	.byte	0x76, 0x6f, 0x69, 0x64, 0x20, 0x63, 0x75, 0x74, 0x6c, 0x61, 0x73, 0x73, 0x3a, 0x3a, 0x67, 0x65
        /* <DEDUP_REMOVED lines=180> */
        /*0bc2*/ 	.byte	0x3a, 0x3a, 0x69, 0x64, 0x65, 0x6e, 0x74, 0x69, 0x74, 0x79, 0x5d, 0x00
.L_0:


//--------------------- .nv.shared._ZN7cutlass13device_kernelINS_4gemm6kernel13GemmUniversalIN4cute5tupleIJiiiiEEENS1_10collective13CollectiveMmaINS1_34MainloopSm90TmaGmmaWarpSpecializedILi5ENS5_IJNS4_1CILi8EEENSA_ILi1EEESC_EEENS1_32KernelTmaWarpSpecializedPingpongEEENS5_IJNSA_ILi64EEENSA_ILi256EEESG_EEENS_10bfloat16_tENS5_IJlSC_lEEESJ_SK_NS4_8TiledMMAINS4_8MMA_AtomIJNS4_4SM904GMMA28MMA_64x256x16_F32BF16BF16_SSILNSO_5MajorE0ELSQ_0ELNSO_7ScaleInE1ELSR_1EEEEEENS4_6LayoutINS5_IJSC_SC_SC_EEENS5_IJNSA_ILi0EEESW_SW_EEEEENS5_IJNS4_10UnderscoreESZ_SZ_EEEEENS4_13SM90_TMA_LOADENS4_14ComposedLayoutINS4_7SwizzleILi3ELi4ELi3EEENS4_18smem_ptr_flag_bitsILi16EEENSU_INS5_IJSB_SG_EEENS5_IJSG_SC_EEEEEEEvNS4_8identityENS4_23SM90_TMA_LOAD_MULTICASTES1B_vS1C_EENS_8epilogue10collective6detail29Sm90TmaWarpSpecializedAdapterINS1G_15DefaultEpilogueISJ_SK_SK_NS1F_6thread17LinearCombinationISJ_Li1EffLNS1K_9ScaleType4KindE0ELNS_15FloatRoundStyleE2ESJ_EENS1_15EpilogueDefaultEEEEEvvEEEEvNT_6ParamsE --------------------------
	.section	.nv.shared._ZN7cutlass13device_kernelINS_4gemm6kernel13GemmUniversalIN4cute5tupleIJiiiiEEENS1_10collective13CollectiveMmaINS1_34MainloopSm90TmaGmmaWarpSpecializedILi5ENS5_IJNS4_1CILi8EEENSA_ILi1EEESC_EEENS1_32KernelTmaWarpSpecializedPingpongEEENS5_IJNSA_ILi64EEENSA_ILi256EEESG_EEENS_10bfloat16_tENS5_IJlSC_lEEESJ_SK_NS4_8TiledMMAINS4_8MMA_AtomIJNS4_4SM904GMMA28MMA_64x256x16_F32BF16BF16_SSILNSO_5MajorE0ELSQ_0ELNSO_7ScaleInE1ELSR_1EEEEEENS4_6LayoutINS5_IJSC_SC_SC_EEENS5_IJNSA_ILi0EEESW_SW_EEEEENS5_IJNS4_10UnderscoreESZ_SZ_EEEEENS4_13SM90_TMA_LOADENS4_14ComposedLayoutINS4_7SwizzleILi3ELi4ELi3EEENS4_18smem_ptr_flag_bitsILi16EEENSU_INS5_IJSB_SG_EEENS5_IJSG_SC_EEEEEEEvNS4_8identityENS4_23SM90_TMA_LOAD_MULTICASTES1B_vS1C_EENS_8epilogue10collective6detail29Sm90TmaWarpSpecializedAdapterINS1G_15DefaultEpilogueISJ_SK_SK_NS1F_6thread17LinearCombinationISJ_Li1EffLNS1K_9ScaleType4KindE0ELNS_15FloatRoundStyleE2ESJ_EENS1_15EpilogueDefaultEEEEEvvEEEEvNT_6ParamsE,"aw",@nobits
	.sectionflags	@""
	.align	16
	.zero		1024


//--------------------- .nv.shared.reserved.0     --------------------------
	.section	.nv.shared.reserved.0,"aw",@nobits
	.weak		__nv_reservedSMEM_offset_0_alias
	.size		__nv_reservedSMEM_offset_0_alias, 0, 0
	.other		__nv_reservedSMEM_offset_0_alias,@"STO_CUDA_RESERVED_SHARED STV_DEFAULT"
__nv_reservedSMEM_offset_0_alias:
	.zero		0


//--------------------- .nv.global                --------------------------
	.section	.nv.global,"aw",@nobits
.nv.global:
	.type		_ZN40_INTERNAL_f63161d2_4_k_cu_2d03f284_275934cute1_E,@object
	.size		_ZN40_INTERNAL_f63161d2_4_k_cu_2d03f284_275934cute1_E,(_ZN40_INTERNAL_f63161d2_4_k_cu_2d03f284_275934cuda3std3__45__cpo6cbeginE - _ZN40_INTERNAL_f63161d2_4_k_cu_2d03f284_275934cute1_E)
_ZN40_INTERNAL_f63161d2_4_k_cu_2d03f284_275934cute1_E:
	.zero		1
	.type		_ZN40_INTERNAL_f63161d2_4_k_cu_2d03f284_275934cuda3std3__45__cpo6cbeginE,@object
	.size		_ZN40_INTERNAL_f63161d2_4_k_cu_2d03f284_275934cuda3std3__45__cpo6cbeginE,(_ZN40_INTERNAL_f63161d2_4_k_cu_2d03f284_275934cuda3std3__48in_placeE - _ZN40_INTERNAL_f63161d2_4_k_cu_2d03f284_275934cuda3std3__45__cpo6cbeginE)
_ZN40_INTERNAL_f63161d2_4_k_cu_2d03f284_275934cuda3std3__45__cpo6cbeginE:
	.zero		1
	.type		_ZN40_INTERNAL_f63161d2_4_k_cu_2d03f284_275934cuda3std3__48in_placeE,@object
	.size		_ZN40_INTERNAL_f63161d2_4_k_cu_2d03f284_275934cuda3std3__48in_placeE,(_ZN40_INTERNAL_f63161d2_4_k_cu_2d03f284_275934cuda3std6ranges3__45__cpo9iter_moveE - _ZN40_INTERNAL_f63161d2_4_k_cu_2d03f284_275934cuda3std3__48in_placeE)
_ZN40_INTERNAL_f63161d2_4_k_cu_2d03f284_275934cuda3std3__48in_placeE:
	.zero		1
	.type		_ZN40_INTERNAL_f63161d2_4_k_cu_2d03f284_275934cuda3std6ranges3__45__cpo9iter_moveE,@object
	.size		_ZN40_INTERNAL_f63161d2_4_k_cu_2d03f284_275934cuda3std6ranges3__45__cpo9iter_moveE,(_ZN40_INTERNAL_f63161d2_4_k_cu_2d03f284_275934cuda3std3__45__cpo5beginE - _ZN40_INTERNAL_f63161d2_4_k_cu_2d03f284_275934cuda3std6ranges3__45__cpo9iter_moveE)
_ZN40_INTERNAL_f63161d2_4_k_cu_2d03f284_275934cuda3std6ranges3__45__cpo9iter_moveE:
	.zero		1
	.type		_ZN40_INTERNAL_f63161d2_4_k_cu_2d03f284_275934cuda3std3__45__cpo5beginE,@object
	.size		_ZN40_INTERNAL_f63161d2_4_k_cu_2d03f284_275934cuda3std3__45__cpo5beginE,(_ZN40_INTERNAL_f63161d2_4_k_cu_2d03f284_275934cuda3std3__442_GLOBAL__N__f63161d2_4_k_cu_2d03f284_275936ignoreE - _ZN40_INTERNAL_f63161d2_4_k_cu_2d03f284_275934cuda3std3__45__cpo5beginE)
_ZN40_INTERNAL_f63161d2_4_k_cu_2d03f284_275934cuda3std3__45__cpo5beginE:
	.zero		1
	.type		_ZN40_INTERNAL_f63161d2_4_k_cu_2d03f284_275934cuda3std3__442_GLOBAL__N__f63161d2_4_k_cu_2d03f284_275936ignoreE,@object
	.size		_ZN40_INTERNAL_f63161d2_4_k_cu_2d03f284_275934cuda3std3__442_GLOBAL__N__f63161d2_4_k_cu_2d03f284_275936ignoreE,(_ZN40_INTERNAL_f63161d2_4_k_cu_2d03f284_275934cute7productE - _ZN40_INTERNAL_f63161d2_4_k_cu_2d03f284_275934cuda3std3__442_GLOBAL__N__f63161d2_4_k_cu_2d03f284_275936ignoreE)
_ZN40_INTERNAL_f63161d2_4_k_cu_2d03f284_275934cuda3std3__442_GLOBAL__N__f63161d2_4_k_cu_2d03f284_275936ignoreE:
	.zero		1
	.type		_ZN40_INTERNAL_f63161d2_4_k_cu_2d03f284_275934cute7productE,@object
	.size		_ZN40_INTERNAL_f63161d2_4_k_cu_2d03f284_275934cute7productE,(_ZN40_INTERNAL_f63161d2_4_k_cu_2d03f284_275934cuda3std3__45__cpo3endE - _ZN40_INTERNAL_f63161d2_4_k_cu_2d03f284_275934cute7productE)
_ZN40_INTERNAL_f63161d2_4_k_cu_2d03f284_275934cute7productE:
	.zero		1
	.type		_ZN40_INTERNAL_f63161d2_4_k_cu_2d03f284_275934cuda3std3__45__cpo3endE,@object
	.size		_ZN40_INTERNAL_f63161d2_4_k_cu_2d03f284_275934cuda3std3__45__cpo3endE,(_ZN40_INTERNAL_f63161d2_4_k_cu_2d03f284_275934cuda3std3__419piecewise_constructE - _ZN40_INTERNAL_f63161d2_4_k_cu_2d03f284_275934cuda3std3__45__cpo3endE)
_ZN40_INTERNAL_f63161d2_4_k_cu_2d03f284_275934cuda3std3__45__cpo3endE:
	.zero		1
	.type		_ZN40_INTERNAL_f63161d2_4_k_cu_2d03f284_275934cuda3std3__419piecewise_constructE,@object
	.size		_ZN40_INTERNAL_f63161d2_4_k_cu_2d03f284_275934cuda3std3__419piecewise_constructE,(_ZN40_INTERNAL_f63161d2_4_k_cu_2d03f284_275934cuda3std3__45__cpo4cendE - _ZN40_INTERNAL_f63161d2_4_k_cu_2d03f284_275934cuda3std3__419piecewise_constructE)
_ZN40_INTERNAL_f63161d2_4_k_cu_2d03f284_275934cuda3std3__419piecewise_constructE:
	.zero		1
	.type		_ZN40_INTERNAL_f63161d2_4_k_cu_2d03f284_275934cuda3std3__45__cpo4cendE,@object
	.size		_ZN40_INTERNAL_f63161d2_4_k_cu_2d03f284_275934cuda3std3__45__cpo4cendE,(_ZN40_INTERNAL_f63161d2_4_k_cu_2d03f284_275934cuda3std6ranges3__45__cpo4swapE - _ZN40_INTERNAL_f63161d2_4_k_cu_2d03f284_275934cuda3std3__45__cpo4cendE)
_ZN40_INTERNAL_f63161d2_4_k_cu_2d03f284_275934cuda3std3__45__cpo4cendE:
	.zero		1
	.type		_ZN40_INTERNAL_f63161d2_4_k_cu_2d03f284_275934cuda3std6ranges3__45__cpo4swapE,@object
	.size		_ZN40_INTERNAL_f63161d2_4_k_cu_2d03f284_275934cuda3std6ranges3__45__cpo4swapE,(.L_8 - _ZN40_INTERNAL_f63161d2_4_k_cu_2d03f284_275934cuda3std6ranges3__45__cpo4swapE)
_ZN40_INTERNAL_f63161d2_4_k_cu_2d03f284_275934cuda3std6ranges3__45__cpo4swapE:
	.zero		1
.L_8:


//--------------------- .nv.constant0._ZN7cutlass13device_kernelINS_4gemm6kernel13GemmUniversalIN4cute5tupleIJiiiiEEENS1_10collective13CollectiveMmaINS1_34MainloopSm90TmaGmmaWarpSpecializedILi5ENS5_IJNS4_1CILi8EEENSA_ILi1EEESC_EEENS1_32KernelTmaWarpSpecializedPingpongEEENS5_IJNSA_ILi64EEENSA_ILi256EEESG_EEENS_10bfloat16_tENS5_IJlSC_lEEESJ_SK_NS4_8TiledMMAINS4_8MMA_AtomIJNS4_4SM904GMMA28MMA_64x256x16_F32BF16BF16_SSILNSO_5MajorE0ELSQ_0ELNSO_7ScaleInE1ELSR_1EEEEEENS4_6LayoutINS5_IJSC_SC_SC_EEENS5_IJNSA_ILi0EEESW_SW_EEEEENS5_IJNS4_10UnderscoreESZ_SZ_EEEEENS4_13SM90_TMA_LOADENS4_14ComposedLayoutINS4_7SwizzleILi3ELi4ELi3EEENS4_18smem_ptr_flag_bitsILi16EEENSU_INS5_IJSB_SG_EEENS5_IJSG_SC_EEEEEEEvNS4_8identityENS4_23SM90_TMA_LOAD_MULTICASTES1B_vS1C_EENS_8epilogue10collective6detail29Sm90TmaWarpSpecializedAdapterINS1G_15DefaultEpilogueISJ_SK_SK_NS1F_6thread17LinearCombinationISJ_Li1EffLNS1K_9ScaleType4KindE0ELNS_15FloatRoundStyleE2ESJ_EENS1_15EpilogueDefaultEEEEEvvEEEEvNT_6ParamsE --------------------------
	.section	.nv.constant0._ZN7cutlass13device_kernelINS_4gemm6kernel13GemmUniversalIN4cute5tupleIJiiiiEEENS1_10collective13CollectiveMmaINS1_34MainloopSm90TmaGmmaWarpSpecializedILi5ENS5_IJNS4_1CILi8EEENSA_ILi1EEESC_EEENS1_32KernelTmaWarpSpecializedPingpongEEENS5_IJNSA_ILi64EEENSA_ILi256EEESG_EEENS_10bfloat16_tENS5_IJlSC_lEEESJ_SK_NS4_8TiledMMAINS4_8MMA_AtomIJNS4_4SM904GMMA28MMA_64x256x16_F32BF16BF16_SSILNSO_5MajorE0ELSQ_0ELNSO_7ScaleInE1ELSR_1EEEEEENS4_6LayoutINS5_IJSC_SC_SC_EEENS5_IJNSA_ILi0EEESW_SW_EEEEENS5_IJNS4_10UnderscoreESZ_SZ_EEEEENS4_13SM90_TMA_LOADENS4_14ComposedLayoutINS4_7SwizzleILi3ELi4ELi3EEENS4_18smem_ptr_flag_bitsILi16EEENSU_INS5_IJSB_SG_EEENS5_IJSG_SC_EEEEEEEvNS4_8identityENS4_23SM90_TMA_LOAD_MULTICASTES1B_vS1C_EENS_8epilogue10collective6detail29Sm90TmaWarpSpecializedAdapterINS1G_15DefaultEpilogueISJ_SK_SK_NS1F_6thread17LinearCombinationISJ_Li1EffLNS1K_9ScaleType4KindE0ELNS_15FloatRoundStyleE2ESJ_EENS1_15EpilogueDefaultEEEEEvvEEEEvNT_6ParamsE,"a",@progbits
	.sectionflags	@""
	.align	4
.nv.constant0._ZN7cutlass13device_kernelINS_4gemm6kernel13GemmUniversalIN4cute5tupleIJiiiiEEENS1_10collective13CollectiveMmaINS1_34MainloopSm90TmaGmmaWarpSpecializedILi5ENS5_IJNS4_1CILi8EEENSA_ILi1EEESC_EEENS1_32KernelTmaWarpSpecializedPingpongEEENS5_IJNSA_ILi64EEENSA_ILi256EEESG_EEENS_10bfloat16_tENS5_IJlSC_lEEESJ_SK_NS4_8TiledMMAINS4_8MMA_AtomIJNS4_4SM904GMMA28MMA_64x256x16_F32BF16BF16_SSILNSO_5MajorE0ELSQ_0ELNSO_7ScaleInE1ELSR_1EEEEEENS4_6LayoutINS5_IJSC_SC_SC_EEENS5_IJNSA_ILi0EEESW_SW_EEEEENS5_IJNS4_10UnderscoreESZ_SZ_EEEEENS4_13SM90_TMA_LOADENS4_14ComposedLayoutINS4_7SwizzleILi3ELi4ELi3EEENS4_18smem_ptr_flag_bitsILi16EEENSU_INS5_IJSB_SG_EEENS5_IJSG_SC_EEEEEEEvNS4_8identityENS4_23SM90_TMA_LOAD_MULTICASTES1B_vS1C_EENS_8epilogue10collective6detail29Sm90TmaWarpSpecializedAdapterINS1G_15DefaultEpilogueISJ_SK_SK_NS1F_6thread17LinearCombinationISJ_Li1EffLNS1K_9ScaleType4KindE0ELNS_15FloatRoundStyleE2ESJ_EENS1_15EpilogueDefaultEEEEEvvEEEEvNT_6ParamsE:
	.zero		1664


//--------------------- SYMBOLS --------------------------

	.type		.nv.reservedSmem.offset0,@object
	.size		.nv.reservedSmem.offset0,0x4
	.type		__assertfail,@function
